//
// Generated by NVIDIA NVVM Compiler
//
// Compiler Build ID: CL-36424714
// Cuda compilation tools, release 13.0, V13.0.88
// Based on NVVM 20.0.0
//

.version 9.0
.target sm_100
.address_size 64

	// .globl	_Z16transpose_kernalP6float2S0_ii
// _ZZ3mdlPiPKfiE3shm has been demoted
.global .align 1 .b8 _ZN34_INTERNAL_384c7501_4_k_cu_855fa3d64cuda3std3__45__cpo5beginE[1];
.global .align 1 .b8 _ZN34_INTERNAL_384c7501_4_k_cu_855fa3d64cuda3std3__45__cpo3endE[1];
.global .align 1 .b8 _ZN34_INTERNAL_384c7501_4_k_cu_855fa3d64cuda3std3__45__cpo6cbeginE[1];
.global .align 1 .b8 _ZN34_INTERNAL_384c7501_4_k_cu_855fa3d64cuda3std3__45__cpo4cendE[1];
.global .align 1 .b8 _ZN34_INTERNAL_384c7501_4_k_cu_855fa3d64cuda3std3__45__cpo6rbeginE[1];
.global .align 1 .b8 _ZN34_INTERNAL_384c7501_4_k_cu_855fa3d64cuda3std3__45__cpo4rendE[1];
.global .align 1 .b8 _ZN34_INTERNAL_384c7501_4_k_cu_855fa3d64cuda3std3__45__cpo7crbeginE[1];
.global .align 1 .b8 _ZN34_INTERNAL_384c7501_4_k_cu_855fa3d64cuda3std3__45__cpo5crendE[1];
.global .align 1 .b8 _ZN34_INTERNAL_384c7501_4_k_cu_855fa3d64cuda3std3__436_GLOBAL__N__384c7501_4_k_cu_855fa3d66ignoreE[1];
.global .align 1 .b8 _ZN34_INTERNAL_384c7501_4_k_cu_855fa3d64cuda3std3__419piecewise_constructE[1];
.global .align 1 .b8 _ZN34_INTERNAL_384c7501_4_k_cu_855fa3d64cuda3std3__48in_placeE[1];
.global .align 1 .b8 _ZN34_INTERNAL_384c7501_4_k_cu_855fa3d64cuda3std3__420unreachable_sentinelE[1];
.global .align 1 .b8 _ZN34_INTERNAL_384c7501_4_k_cu_855fa3d64cuda3std3__47nulloptE[1];
.global .align 1 .b8 _ZN34_INTERNAL_384c7501_4_k_cu_855fa3d64cuda3std3__48unexpectE[1];
.global .align 1 .b8 _ZN34_INTERNAL_384c7501_4_k_cu_855fa3d64cuda3std6ranges3__45__cpo4swapE[1];
.global .align 1 .b8 _ZN34_INTERNAL_384c7501_4_k_cu_855fa3d64cuda3std6ranges3__45__cpo9iter_moveE[1];
.global .align 1 .b8 _ZN34_INTERNAL_384c7501_4_k_cu_855fa3d64cuda3std6ranges3__45__cpo5beginE[1];
.global .align 1 .b8 _ZN34_INTERNAL_384c7501_4_k_cu_855fa3d64cuda3std6ranges3__45__cpo3endE[1];
.global .align 1 .b8 _ZN34_INTERNAL_384c7501_4_k_cu_855fa3d64cuda3std6ranges3__45__cpo6cbeginE[1];
.global .align 1 .b8 _ZN34_INTERNAL_384c7501_4_k_cu_855fa3d64cuda3std6ranges3__45__cpo4cendE[1];
.global .align 1 .b8 _ZN34_INTERNAL_384c7501_4_k_cu_855fa3d64cuda3std6ranges3__45__cpo7advanceE[1];
.global .align 1 .b8 _ZN34_INTERNAL_384c7501_4_k_cu_855fa3d64cuda3std6ranges3__45__cpo9iter_swapE[1];
.global .align 1 .b8 _ZN34_INTERNAL_384c7501_4_k_cu_855fa3d64cuda3std6ranges3__45__cpo4nextE[1];
.global .align 1 .b8 _ZN34_INTERNAL_384c7501_4_k_cu_855fa3d64cuda3std6ranges3__45__cpo4prevE[1];
.global .align 1 .b8 _ZN34_INTERNAL_384c7501_4_k_cu_855fa3d64cuda3std6ranges3__45__cpo4dataE[1];
.global .align 1 .b8 _ZN34_INTERNAL_384c7501_4_k_cu_855fa3d64cuda3std6ranges3__45__cpo5cdataE[1];
.global .align 1 .b8 _ZN34_INTERNAL_384c7501_4_k_cu_855fa3d64cuda3std6ranges3__45__cpo4sizeE[1];
.global .align 1 .b8 _ZN34_INTERNAL_384c7501_4_k_cu_855fa3d64cuda3std6ranges3__45__cpo5ssizeE[1];
.global .align 1 .b8 _ZN34_INTERNAL_384c7501_4_k_cu_855fa3d64cuda3std6ranges3__45__cpo8distanceE[1];
.global .align 1 .b8 _ZN34_INTERNAL_384c7501_4_k_cu_855fa3d66thrust24THRUST_300001_SM_1000_NS8cuda_cub3parE[1];
.global .align 1 .b8 _ZN34_INTERNAL_384c7501_4_k_cu_855fa3d66thrust24THRUST_300001_SM_1000_NS8cuda_cub10par_nosyncE[1];
.global .align 1 .b8 _ZN34_INTERNAL_384c7501_4_k_cu_855fa3d66thrust24THRUST_300001_SM_1000_NS6system6detail10sequential3seqE[1];
.global .align 1 .b8 _ZN34_INTERNAL_384c7501_4_k_cu_855fa3d66thrust24THRUST_300001_SM_1000_NS12placeholders2_1E[1];
.global .align 1 .b8 _ZN34_INTERNAL_384c7501_4_k_cu_855fa3d66thrust24THRUST_300001_SM_1000_NS12placeholders2_2E[1];
.global .align 1 .b8 _ZN34_INTERNAL_384c7501_4_k_cu_855fa3d66thrust24THRUST_300001_SM_1000_NS12placeholders2_3E[1];
.global .align 1 .b8 _ZN34_INTERNAL_384c7501_4_k_cu_855fa3d66thrust24THRUST_300001_SM_1000_NS12placeholders2_4E[1];
.global .align 1 .b8 _ZN34_INTERNAL_384c7501_4_k_cu_855fa3d66thrust24THRUST_300001_SM_1000_NS12placeholders2_5E[1];
.global .align 1 .b8 _ZN34_INTERNAL_384c7501_4_k_cu_855fa3d66thrust24THRUST_300001_SM_1000_NS12placeholders2_6E[1];
.global .align 1 .b8 _ZN34_INTERNAL_384c7501_4_k_cu_855fa3d66thrust24THRUST_300001_SM_1000_NS12placeholders2_7E[1];
.global .align 1 .b8 _ZN34_INTERNAL_384c7501_4_k_cu_855fa3d66thrust24THRUST_300001_SM_1000_NS12placeholders2_8E[1];
.global .align 1 .b8 _ZN34_INTERNAL_384c7501_4_k_cu_855fa3d66thrust24THRUST_300001_SM_1000_NS12placeholders2_9E[1];
.global .align 1 .b8 _ZN34_INTERNAL_384c7501_4_k_cu_855fa3d66thrust24THRUST_300001_SM_1000_NS12placeholders3_10E[1];
.global .align 1 .b8 _ZN34_INTERNAL_384c7501_4_k_cu_855fa3d66thrust24THRUST_300001_SM_1000_NS3seqE[1];
.extern .shared .align 16 .b8 shm_trans[];

.visible .entry _Z16transpose_kernalP6float2S0_ii(
	.param .u64 .ptr .align 1 _Z16transpose_kernalP6float2S0_ii_param_0,
	.param .u64 .ptr .align 1 _Z16transpose_kernalP6float2S0_ii_param_1,
	.param .u32 _Z16transpose_kernalP6float2S0_ii_param_2,
	.param .u32 _Z16transpose_kernalP6float2S0_ii_param_3
)
{
	.reg .pred 	%p<4>;
	.reg .b32 	%r<18>;
	.reg .b32 	%f<5>;
	.reg .b64 	%rd<9>;

	ld.param.u64 	%rd1, [_Z16transpose_kernalP6float2S0_ii_param_0];
	ld.param.u64 	%rd2, [_Z16transpose_kernalP6float2S0_ii_param_1];
	ld.param.u32 	%r3, [_Z16transpose_kernalP6float2S0_ii_param_2];
	ld.param.u32 	%r5, [_Z16transpose_kernalP6float2S0_ii_param_3];
	mov.u32 	%r6, %ntid.x;
	mov.u32 	%r7, %ctaid.x;
	mov.u32 	%r8, %tid.x;
	mad.lo.s32 	%r1, %r6, %r7, %r8;
	mov.u32 	%r9, %ntid.y;
	mov.u32 	%r10, %ctaid.y;
	mov.u32 	%r11, %tid.y;
	mad.lo.s32 	%r12, %r9, %r10, %r11;
	setp.ge.s32 	%p1, %r1, %r3;
	setp.ge.s32 	%p2, %r12, %r5;
	or.pred  	%p3, %p1, %p2;
	@%p3 bra 	$L__BB0_2;
	cvta.to.global.u64 	%rd3, %rd1;
	cvta.to.global.u64 	%rd4, %rd2;
	mad.lo.s32 	%r13, %r3, %r12, %r1;
	shl.b32 	%r14, %r13, 3;
	mov.u32 	%r15, shm_trans;
	add.s32 	%r16, %r15, %r14;
	mul.wide.s32 	%rd5, %r13, 8;
	add.s64 	%rd6, %rd3, %rd5;
	ld.global.v2.f32 	{%f1, %f2}, [%rd6];
	st.shared.v2.f32 	[%r16], {%f1, %f2};
	bar.sync 	0;
	mad.lo.s32 	%r17, %r5, %r1, %r12;
	mul.wide.s32 	%rd7, %r17, 8;
	add.s64 	%rd8, %rd4, %rd7;
	ld.shared.v2.f32 	{%f3, %f4}, [%r16];
	st.global.v2.f32 	[%rd8], {%f3, %f4};
$L__BB0_2:
	ret;

}
	// .globl	_Z3mdlPiPKfi
.visible .entry _Z3mdlPiPKfi(
	.param .u64 .ptr .align 1 _Z3mdlPiPKfi_param_0,
	.param .u64 .ptr .align 1 _Z3mdlPiPKfi_param_1,
	.param .u32 _Z3mdlPiPKfi_param_2
)
{
	.reg .pred 	%p<26>;
	.reg .b32 	%r<88>;
	.reg .b32 	%f<19>;
	.reg .b64 	%rd<7>;
	.reg .b64 	%fd<3>;
	// demoted variable
	.shared .align 4 .b8 _ZZ3mdlPiPKfiE3shm[32];
	ld.param.u64 	%rd1, [_Z3mdlPiPKfi_param_0];
	ld.param.u64 	%rd2, [_Z3mdlPiPKfi_param_1];
	ld.param.u32 	%r28, [_Z3mdlPiPKfi_param_2];
	mov.u32 	%r1, %tid.x;
	setp.ge.s32 	%p1, %r1, %r28;
	@%p1 bra 	$L__BB1_14;
	cvta.to.global.u64 	%rd3, %rd2;
	mul.wide.u32 	%rd4, %r1, 4;
	add.s64 	%rd5, %rd3, %rd4;
	ld.global.f32 	%f2, [%rd5];
	shl.b32 	%r29, %r1, 2;
	mov.u32 	%r30, _ZZ3mdlPiPKfiE3shm;
	add.s32 	%r2, %r30, %r29;
	st.shared.f32 	[%r2], %f2;
	bar.sync 	0;
	add.s32 	%r31, %r28, -1;
	setp.ne.s32 	%p2, %r1, %r31;
	@%p2 bra 	$L__BB1_14;
	ld.shared.f32 	%f3, [%r2];
	cvt.f64.f32 	%fd1, %f3;
	mul.f64 	%fd2, %fd1, 0d3F7CAC083126E979;
	cvt.rn.f32.f64 	%f1, %fd2;
	and.b32  	%r3, %r28, 7;
	setp.lt.u32 	%p3, %r28, 8;
	mov.b32 	%r82, 0;
	mov.u32 	%r87, %r82;
	@%p3 bra 	$L__BB1_5;
	and.b32  	%r82, %r28, 2147483640;
	add.s32 	%r75, %r30, 16;
	neg.s32 	%r76, %r82;
	mov.b32 	%r87, 0;
$L__BB1_4:
	.pragma "nounroll";
	ld.shared.f32 	%f4, [%r75+-16];
	setp.ge.f32 	%p4, %f4, %f1;
	selp.u32 	%r37, 1, 0, %p4;
	add.s32 	%r38, %r87, %r37;
	ld.shared.f32 	%f5, [%r75+-12];
	setp.ge.f32 	%p5, %f5, %f1;
	selp.u32 	%r39, 1, 0, %p5;
	add.s32 	%r40, %r38, %r39;
	ld.shared.f32 	%f6, [%r75+-8];
	setp.ge.f32 	%p6, %f6, %f1;
	selp.u32 	%r41, 1, 0, %p6;
	add.s32 	%r42, %r40, %r41;
	ld.shared.f32 	%f7, [%r75+-4];
	setp.ge.f32 	%p7, %f7, %f1;
	selp.u32 	%r43, 1, 0, %p7;
	add.s32 	%r44, %r42, %r43;
	ld.shared.f32 	%f8, [%r75];
	setp.ge.f32 	%p8, %f8, %f1;
	selp.u32 	%r45, 1, 0, %p8;
	add.s32 	%r46, %r44, %r45;
	ld.shared.f32 	%f9, [%r75+4];
	setp.ge.f32 	%p9, %f9, %f1;
	selp.u32 	%r47, 1, 0, %p9;
	add.s32 	%r48, %r46, %r47;
	ld.shared.f32 	%f10, [%r75+8];
	setp.ge.f32 	%p10, %f10, %f1;
	selp.u32 	%r49, 1, 0, %p10;
	add.s32 	%r50, %r48, %r49;
	ld.shared.f32 	%f11, [%r75+12];
	setp.ge.f32 	%p11, %f11, %f1;
	selp.u32 	%r51, 1, 0, %p11;
	add.s32 	%r87, %r50, %r51;
	add.s32 	%r76, %r76, 8;
	add.s32 	%r75, %r75, 32;
	setp.ne.s32 	%p12, %r76, 0;
	@%p12 bra 	$L__BB1_4;
$L__BB1_5:
	setp.eq.s32 	%p13, %r3, 0;
	@%p13 bra 	$L__BB1_13;
	and.b32  	%r15, %r28, 3;
	setp.lt.u32 	%p14, %r3, 4;
	@%p14 bra 	$L__BB1_8;
	shl.b32 	%r53, %r82, 2;
	add.s32 	%r55, %r30, %r53;
	ld.shared.f32 	%f12, [%r55];
	setp.ge.f32 	%p15, %f12, %f1;
	selp.u32 	%r56, 1, 0, %p15;
	add.s32 	%r57, %r87, %r56;
	ld.shared.f32 	%f13, [%r55+4];
	setp.ge.f32 	%p16, %f13, %f1;
	selp.u32 	%r58, 1, 0, %p16;
	add.s32 	%r59, %r57, %r58;
	ld.shared.f32 	%f14, [%r55+8];
	setp.ge.f32 	%p17, %f14, %f1;
	selp.u32 	%r60, 1, 0, %p17;
	add.s32 	%r61, %r59, %r60;
	ld.shared.f32 	%f15, [%r55+12];
	setp.ge.f32 	%p18, %f15, %f1;
	selp.u32 	%r62, 1, 0, %p18;
	add.s32 	%r87, %r61, %r62;
	add.s32 	%r82, %r82, 4;
$L__BB1_8:
	setp.eq.s32 	%p19, %r15, 0;
	@%p19 bra 	$L__BB1_13;
	setp.eq.s32 	%p20, %r15, 1;
	@%p20 bra 	$L__BB1_11;
	shl.b32 	%r64, %r82, 2;
	add.s32 	%r66, %r30, %r64;
	ld.shared.f32 	%f16, [%r66];
	setp.ge.f32 	%p21, %f16, %f1;
	selp.u32 	%r67, 1, 0, %p21;
	add.s32 	%r68, %r87, %r67;
	ld.shared.f32 	%f17, [%r66+4];
	setp.ge.f32 	%p22, %f17, %f1;
	selp.u32 	%r69, 1, 0, %p22;
	add.s32 	%r87, %r68, %r69;
	add.s32 	%r82, %r82, 2;
$L__BB1_11:
	and.b32  	%r70, %r28, 1;
	setp.eq.b32 	%p23, %r70, 1;
	not.pred 	%p24, %p23;
	@%p24 bra 	$L__BB1_13;
	shl.b32 	%r71, %r82, 2;
	add.s32 	%r73, %r30, %r71;
	ld.shared.f32 	%f18, [%r73];
	setp.ge.f32 	%p25, %f18, %f1;
	selp.u32 	%r74, 1, 0, %p25;
	add.s32 	%r87, %r87, %r74;
$L__BB1_13:
	cvta.to.global.u64 	%rd6, %rd1;
	st.global.u32 	[%rd6], %r87;
$L__BB1_14:
	ret;

}
	// .globl	_ZN3cub18CUB_300001_SM_10006detail11EmptyKernelIvEEvv
.visible .entry _ZN3cub18CUB_300001_SM_10006detail11EmptyKernelIvEEvv()
{


	ret;

}


// ===== COMPILED SASS (sm_100) =====

	.target	sm_100

	.elftype	@"ET_EXEC"


//--------------------- .note.nv.tkinfo           --------------------------
	.section	.note.nv.tkinfo,"",@"SHT_NOTE"
	.sectionflags	@"SHF_NOTE_NV_TKINFO"
	.tkinfo
        /*0018*/ 	.word	0x00000002
        /*0030*/ 	.string	""
        /*0030*/ 	.string	"ptxas"
        /*0030*/ 	.string	"Cuda compilation tools, release 13.0, V13.0.88"
        /*0030*/ 	.string	"Build cuda_13.0.r13.0/compiler.36424714_0"
        /*0030*/ 	.string	"-arch sm_100 -m 64 "



//--------------------- .note.nv.cuinfo           --------------------------
	.section	.note.nv.cuinfo,"",@"SHT_NOTE"
	.sectionflags	@"SHF_NOTE_NV_CUINFO"
        /*0018*/ 	.short	0x0002
        /*001a*/ 	.short	0x0064
        /*001c*/ 	.short	0x0082
	.zero		2


//--------------------- .nv.info                  --------------------------
	.section	.nv.info,"",@"SHT_CUDA_INFO"
	.align	4


	//----- nvinfo : EIATTR_REGCOUNT
	.align		4
        /*0000*/ 	.byte	0x04, 0x2f
        /*0002*/ 	.short	(.L_44 - .L_43)
	.align		4
.L_43:
        /*0004*/ 	.word	index@(_Z16transpose_kernalP6float2S0_ii)
        /*0008*/ 	.word	0x0000000c


	//----- nvinfo : EIATTR_FRAME_SIZE
	.align		4
.L_44:
        /*000c*/ 	.byte	0x04, 0x11
        /*000e*/ 	.short	(.L_46 - .L_45)
	.align		4
.L_45:
        /*0010*/ 	.word	index@(_Z16transpose_kernalP6float2S0_ii)
        /*0014*/ 	.word	0x00000000


	//----- nvinfo : EIATTR_REGCOUNT
	.align		4
.L_46:
        /*0018*/ 	.byte	0x04, 0x2f
        /*001a*/ 	.short	(.L_48 - .L_47)
	.align		4
.L_47:
        /*001c*/ 	.word	index@(_Z3mdlPiPKfi)
        /*0020*/ 	.word	0x00000013


	//----- nvinfo : EIATTR_FRAME_SIZE
	.align		4
.L_48:
        /*0024*/ 	.byte	0x04, 0x11
        /*0026*/ 	.short	(.L_50 - .L_49)
	.align		4
.L_49:
        /*0028*/ 	.word	index@(_Z3mdlPiPKfi)
        /*002c*/ 	.word	0x00000000


	//----- nvinfo : EIATTR_REGCOUNT
	.align		4
.L_50:
        /*0030*/ 	.byte	0x04, 0x2f
        /*0032*/ 	.short	(.L_52 - .L_51)
	.align		4
.L_51:
        /*0034*/ 	.word	index@(_ZN3cub18CUB_300001_SM_10006detail11EmptyKernelIvEEvv)
        /*0038*/ 	.word	0x00000004


	//----- nvinfo : EIATTR_FRAME_SIZE
	.align		4
.L_52:
        /*003c*/ 	.byte	0x04, 0x11
        /*003e*/ 	.short	(.L_54 - .L_53)
	.align		4
.L_53:
        /*0040*/ 	.word	index@(_ZN3cub18CUB_300001_SM_10006detail11EmptyKernelIvEEvv)
        /*0044*/ 	.word	0x00000000


	//----- nvinfo : EIATTR_MIN_STACK_SIZE
	.align		4
.L_54:
        /*0048*/ 	.byte	0x04, 0x12
        /*004a*/ 	.short	(.L_56 - .L_55)
	.align		4
.L_55:
        /*004c*/ 	.word	index@(_ZN3cub18CUB_300001_SM_10006detail11EmptyKernelIvEEvv)
        /*0050*/ 	.word	0x00000000


	//----- nvinfo : EIATTR_MIN_STACK_SIZE
	.align		4
.L_56:
        /*0054*/ 	.byte	0x04, 0x12
        /*0056*/ 	.short	(.L_58 - .L_57)
	.align		4
.L_57:
        /*0058*/ 	.word	index@(_Z3mdlPiPKfi)
        /*005c*/ 	.word	0x00000000


	//----- nvinfo : EIATTR_MIN_STACK_SIZE
	.align		4
.L_58:
        /*0060*/ 	.byte	0x04, 0x12
        /*0062*/ 	.short	(.L_60 - .L_59)
	.align		4
.L_59:
        /*0064*/ 	.word	index@(_Z16transpose_kernalP6float2S0_ii)
        /*0068*/ 	.word	0x00000000
.L_60:


//--------------------- .nv.compat                --------------------------
	.section	.nv.compat,"",@"SHT_CUDA_COMPAT_INFO"
	.align	4
        /*0000*/ 	.byte	0x02, 0x09, 0x00, 0x00, 0x02, 0x02, 0x01, 0x00, 0x02, 0x05, 0x05, 0x00, 0x03, 0x07, 0x01, 0x01
        /*0010*/ 	.byte	0x02, 0x03, 0x00, 0x00, 0x02, 0x06, 0x01, 0x00, 0x04, 0x0b, 0x08, 0x00, 0x01, 0x00, 0x00, 0x00
        /*0020*/ 	.byte	0x00, 0x00, 0x00, 0x00


//--------------------- .nv.info._ZN3cub18CUB_300001_SM_10006detail11EmptyKernelIvEEvv --------------------------
	.section	.nv.info._ZN3cub18CUB_300001_SM_10006detail11EmptyKernelIvEEvv,"",@"SHT_CUDA_INFO"
	.sectionflags	@""
	.align	4


	//----- nvinfo : EIATTR_CUDA_API_VERSION
	.align		4
        /*0000*/ 	.byte	0x04, 0x37
        /*0002*/ 	.short	(.L_62 - .L_61)
.L_61:
        /*0004*/ 	.word	0x00000082


	//----- nvinfo : EIATTR_SPARSE_MMA_MASK
	.align		4
.L_62:
        /*0008*/ 	.byte	0x03, 0x50
        /*000a*/ 	.short	0x0000


	//----- nvinfo : EIATTR_MAXREG_COUNT
	.align		4
        /*000c*/ 	.byte	0x03, 0x1b
        /*000e*/ 	.short	0x00ff


	//----- nvinfo : EIATTR_MERCURY_ISA_VERSION
	.align		4
        /*0010*/ 	.byte	0x03, 0x5f
        /*0012*/ 	.short	0x0101


	//----- nvinfo : EIATTR_VRC_CTA_INIT_COUNT
	.align		4
        /*0014*/ 	.byte	0x02, 0x4a
	.zero		1
	.zero		1


	//----- nvinfo : EIATTR_EXIT_INSTR_OFFSETS
	.align		4
        /*0018*/ 	.byte	0x04, 0x1c
        /*001a*/ 	.short	(.L_64 - .L_63)


	//   ....[0]....
.L_63:
        /*001c*/ 	.word	0x00000010


	//----- nvinfo : EIATTR_SW_WAR
	.align		4
.L_64:
        /*0020*/ 	.byte	0x04, 0x36
        /*0022*/ 	.short	(.L_66 - .L_65)
.L_65:
        /*0024*/ 	.word	0x00000008
.L_66:


//--------------------- .nv.info._Z3mdlPiPKfi     --------------------------
	.section	.nv.info._Z3mdlPiPKfi,"",@"SHT_CUDA_INFO"
	.sectionflags	@""
	.align	4


	//----- nvinfo : EIATTR_CUDA_API_VERSION
	.align		4
        /*0000*/ 	.byte	0x04, 0x37
        /*0002*/ 	.short	(.L_68 - .L_67)
.L_67:
        /*0004*/ 	.word	0x00000082


	//----- nvinfo : EIATTR_KPARAM_INFO
	.align		4
.L_68:
        /*0008*/ 	.byte	0x04, 0x17
        /*000a*/ 	.short	(.L_70 - .L_69)
.L_69:
        /*000c*/ 	.word	0x00000000
        /*0010*/ 	.short	0x0002
        /*0012*/ 	.short	0x0010
        /*0014*/ 	.byte	0x00, 0xf0, 0x11, 0x00


	//----- nvinfo : EIATTR_KPARAM_INFO
	.align		4
.L_70:
        /*0018*/ 	.byte	0x04, 0x17
        /*001a*/ 	.short	(.L_72 - .L_71)
.L_71:
        /*001c*/ 	.word	0x00000000
        /*0020*/ 	.short	0x0001
        /*0022*/ 	.short	0x0008
        /*0024*/ 	.byte	0x00, 0xf5, 0x21, 0x00


	//----- nvinfo : EIATTR_KPARAM_INFO
	.align		4
.L_72:
        /*0028*/ 	.byte	0x04, 0x17
        /*002a*/ 	.short	(.L_74 - .L_73)
.L_73:
        /*002c*/ 	.word	0x00000000
        /*0030*/ 	.short	0x0000
        /*0032*/ 	.short	0x0000
        /*0034*/ 	.byte	0x00, 0xf5, 0x21, 0x00


	//----- nvinfo : EIATTR_SPARSE_MMA_MASK
	.align		4
.L_74:
        /*0038*/ 	.byte	0x03, 0x50
        /*003a*/ 	.short	0x0000


	//----- nvinfo : EIATTR_MAXREG_COUNT
	.align		4
        /*003c*/ 	.byte	0x03, 0x1b
        /*003e*/ 	.short	0x00ff


	//----- nvinfo : EIATTR_NUM_BARRIERS
	.align		4
        /*0040*/ 	.byte	0x02, 0x4c
        /*0042*/ 	.byte	0x01
	.zero		1


	//----- nvinfo : EIATTR_MERCURY_ISA_VERSION
	.align		4
        /*0044*/ 	.byte	0x03, 0x5f
        /*0046*/ 	.short	0x0101


	//----- nvinfo : EIATTR_VRC_CTA_INIT_COUNT
	.align		4
        /*0048*/ 	.byte	0x02, 0x4a
	.zero		1
	.zero		1


	//----- nvinfo : EIATTR_EXIT_INSTR_OFFSETS
	.align		4
        /*004c*/ 	.byte	0x04, 0x1c
        /*004e*/ 	.short	(.L_76 - .L_75)


	//   ....[0]....
.L_75:
        /*0050*/ 	.word	0x00000040


	//   ....[1]....
        /*0054*/ 	.word	0x00000110


	//   ....[2]....
        /*0058*/ 	.word	0x000006a0


	//----- nvinfo : EIATTR_CBANK_PARAM_SIZE
	.align		4
.L_76:
        /*005c*/ 	.byte	0x03, 0x19
        /*005e*/ 	.short	0x0014


	//----- nvinfo : EIATTR_PARAM_CBANK
	.align		4
        /*0060*/ 	.byte	0x04, 0x0a
        /*0062*/ 	.short	(.L_78 - .L_77)
	.align		4
.L_77:
        /*0064*/ 	.word	index@(.nv.constant0._Z3mdlPiPKfi)
        /*0068*/ 	.short	0x0380
        /*006a*/ 	.short	0x0014


	//----- nvinfo : EIATTR_SW_WAR
	.align		4
.L_78:
        /*006c*/ 	.byte	0x04, 0x36
        /*006e*/ 	.short	(.L_80 - .L_79)
.L_79:
        /*0070*/ 	.word	0x00000008
.L_80:


//--------------------- .nv.info._Z16transpose_kernalP6float2S0_ii --------------------------
	.section	.nv.info._Z16transpose_kernalP6float2S0_ii,"",@"SHT_CUDA_INFO"
	.sectionflags	@""
	.align	4


	//----- nvinfo : EIATTR_CUDA_API_VERSION
	.align		4
        /*0000*/ 	.byte	0x04, 0x37
        /*0002*/ 	.short	(.L_82 - .L_81)
.L_81:
        /*0004*/ 	.word	0x00000082


	//----- nvinfo : EIATTR_KPARAM_INFO
	.align		4
.L_82:
        /*0008*/ 	.byte	0x04, 0x17
        /*000a*/ 	.short	(.L_84 - .L_83)
.L_83:
        /*000c*/ 	.word	0x00000000
        /*0010*/ 	.short	0x0003
        /*0012*/ 	.short	0x0014
        /*0014*/ 	.byte	0x00, 0xf0, 0x11, 0x00


	//----- nvinfo : EIATTR_KPARAM_INFO
	.align		4
.L_84:
        /*0018*/ 	.byte	0x04, 0x17
        /*001a*/ 	.short	(.L_86 - .L_85)
.L_85:
        /*001c*/ 	.word	0x00000000
        /*0020*/ 	.short	0x0002
        /*0022*/ 	.short	0x0010
        /*0024*/ 	.byte	0x00, 0xf0, 0x11, 0x00


	//----- nvinfo : EIATTR_KPARAM_INFO
	.align		4
.L_86:
        /*0028*/ 	.byte	0x04, 0x17
        /*002a*/ 	.short	(.L_88 - .L_87)
.L_87:
        /*002c*/ 	.word	0x00000000
        /*0030*/ 	.short	0x0001
        /*0032*/ 	.short	0x0008
        /*0034*/ 	.byte	0x00, 0xf5, 0x21, 0x00


	//----- nvinfo : EIATTR_KPARAM_INFO
	.align		4
.L_88:
        /*0038*/ 	.byte	0x04, 0x17
        /*003a*/ 	.short	(.L_90 - .L_89)
.L_89:
        /*003c*/ 	.word	0x00000000
        /*0040*/ 	.short	0x0000
        /*0042*/ 	.short	0x0000
        /*0044*/ 	.byte	0x00, 0xf5, 0x21, 0x00


	//----- nvinfo : EIATTR_SPARSE_MMA_MASK
	.align		4
.L_90:
        /*0048*/ 	.byte	0x03, 0x50
        /*004a*/ 	.short	0x0000


	//----- nvinfo : EIATTR_MAXREG_COUNT
	.align		4
        /*004c*/ 	.byte	0x03, 0x1b
        /*004e*/ 	.short	0x00ff


	//----- nvinfo : EIATTR_NUM_BARRIERS
	.align		4
        /*0050*/ 	.byte	0x02, 0x4c
        /*0052*/ 	.byte	0x01
	.zero		1


	//----- nvinfo : EIATTR_MERCURY_ISA_VERSION
	.align		4
        /*0054*/ 	.byte	0x03, 0x5f
        /*0056*/ 	.short	0x0101


	//----- nvinfo : EIATTR_VRC_CTA_INIT_COUNT
	.align		4
        /*0058*/ 	.byte	0x02, 0x4a
	.zero		1
	.zero		1


	//----- nvinfo : EIATTR_EXIT_INSTR_OFFSETS
	.align		4
        /*005c*/ 	.byte	0x04, 0x1c
        /*005e*/ 	.short	(.L_92 - .L_91)


	//   ....[0]....
.L_91:
        /*0060*/ 	.word	0x000000c0


	//   ....[1]....
        /*0064*/ 	.word	0x000001d0


	//----- nvinfo : EIATTR_CBANK_PARAM_SIZE
	.align		4
.L_92:
        /*0068*/ 	.byte	0x03, 0x19
        /*006a*/ 	.short	0x0018


	//----- nvinfo : EIATTR_PARAM_CBANK
	.align		4
        /*006c*/ 	.byte	0x04, 0x0a
        /*006e*/ 	.short	(.L_94 - .L_93)
	.align		4
.L_93:
        /*0070*/ 	.word	index@(.nv.constant0._Z16transpose_kernalP6float2S0_ii)
        /*0074*/ 	.short	0x0380
        /*0076*/ 	.short	0x0018


	//----- nvinfo : EIATTR_SW_WAR
	.align		4
.L_94:
        /*0078*/ 	.byte	0x04, 0x36
        /*007a*/ 	.short	(.L_96 - .L_95)
.L_95:
        /*007c*/ 	.word	0x00000008
.L_96:


//--------------------- .nv.callgraph             --------------------------
	.section	.nv.callgraph,"",@"SHT_CUDA_CALLGRAPH"
	.align	4
	.sectionentsize	8
	.align		4
        /*0000*/ 	.word	0x00000000
	.align		4
        /*0004*/ 	.word	0xffffffff
	.align		4
        /*0008*/ 	.word	0x00000000
	.align		4
        /*000c*/ 	.word	0xfffffffe
	.align		4
        /*0010*/ 	.word	0x00000000
	.align		4
        /*0014*/ 	.word	0xfffffffd
	.align		4
        /*0018*/ 	.word	0x00000000
	.align		4
        /*001c*/ 	.word	0xfffffffc


//--------------------- .nv.constant4             --------------------------
	.section	.nv.constant4,"a",@progbits
	.align	8
	.align		8
.nv.constant4:
        /*0000*/ 	.dword	_ZN34_INTERNAL_384c7501_4_k_cu_855fa3d64cuda3std3__45__cpo5beginE
	.align		8
        /*0008*/ 	.dword	_ZN34_INTERNAL_384c7501_4_k_cu_855fa3d64cuda3std3__45__cpo3endE
	.align		8
        /*0010*/ 	.dword	_ZN34_INTERNAL_384c7501_4_k_cu_855fa3d64cuda3std3__45__cpo6cbeginE
	.align		8
        /*0018*/ 	.dword	_ZN34_INTERNAL_384c7501_4_k_cu_855fa3d64cuda3std3__45__cpo4cendE
	.align		8
        /*0020*/ 	.dword	_ZN34_INTERNAL_384c7501_4_k_cu_855fa3d64cuda3std3__45__cpo6rbeginE
	.align		8
        /*0028*/ 	.dword	_ZN34_INTERNAL_384c7501_4_k_cu_855fa3d64cuda3std3__45__cpo4rendE
	.align		8
        /*0030*/ 	.dword	_ZN34_INTERNAL_384c7501_4_k_cu_855fa3d64cuda3std3__45__cpo7crbeginE
	.align		8
        /*0038*/ 	.dword	_ZN34_INTERNAL_384c7501_4_k_cu_855fa3d64cuda3std3__45__cpo5crendE
	.align		8
        /*0040*/ 	.dword	_ZN34_INTERNAL_384c7501_4_k_cu_855fa3d64cuda3std3__436_GLOBAL__N__384c7501_4_k_cu_855fa3d66ignoreE
	.align		8
        /*0048*/ 	.dword	_ZN34_INTERNAL_384c7501_4_k_cu_855fa3d64cuda3std3__419piecewise_constructE
	.align		8
        /*0050*/ 	.dword	_ZN34_INTERNAL_384c7501_4_k_cu_855fa3d64cuda3std3__48in_placeE
	.align		8
        /*0058*/ 	.dword	_ZN34_INTERNAL_384c7501_4_k_cu_855fa3d64cuda3std3__420unreachable_sentinelE
	.align		8
        /*0060*/ 	.dword	_ZN34_INTERNAL_384c7501_4_k_cu_855fa3d64cuda3std3__47nulloptE
	.align		8
        /*0068*/ 	.dword	_ZN34_INTERNAL_384c7501_4_k_cu_855fa3d64cuda3std3__48unexpectE
	.align		8
        /*0070*/ 	.dword	_ZN34_INTERNAL_384c7501_4_k_cu_855fa3d64cuda3std6ranges3__45__cpo4swapE
	.align		8
        /*0078*/ 	.dword	_ZN34_INTERNAL_384c7501_4_k_cu_855fa3d64cuda3std6ranges3__45__cpo9iter_moveE
	.align		8
        /*0080*/ 	.dword	_ZN34_INTERNAL_384c7501_4_k_cu_855fa3d64cuda3std6ranges3__45__cpo5beginE
	.align		8
        /*0088*/ 	.dword	_ZN34_INTERNAL_384c7501_4_k_cu_855fa3d64cuda3std6ranges3__45__cpo3endE
	.align		8
        /*0090*/ 	.dword	_ZN34_INTERNAL_384c7501_4_k_cu_855fa3d64cuda3std6ranges3__45__cpo6cbeginE
	.align		8
        /*0098*/ 	.dword	_ZN34_INTERNAL_384c7501_4_k_cu_855fa3d64cuda3std6ranges3__45__cpo4cendE
	.align		8
        /*00a0*/ 	.dword	_ZN34_INTERNAL_384c7501_4_k_cu_855fa3d64cuda3std6ranges3__45__cpo7advanceE
	.align		8
        /*00a8*/ 	.dword	_ZN34_INTERNAL_384c7501_4_k_cu_855fa3d64cuda3std6ranges3__45__cpo9iter_swapE
	.align		8
        /*00b0*/ 	.dword	_ZN34_INTERNAL_384c7501_4_k_cu_855fa3d64cuda3std6ranges3__45__cpo4nextE
	.align		8
        /*00b8*/ 	.dword	_ZN34_INTERNAL_384c7501_4_k_cu_855fa3d64cuda3std6ranges3__45__cpo4prevE
	.align		8
        /*00c0*/ 	.dword	_ZN34_INTERNAL_384c7501_4_k_cu_855fa3d64cuda3std6ranges3__45__cpo4dataE
	.align		8
        /*00c8*/ 	.dword	_ZN34_INTERNAL_384c7501_4_k_cu_855fa3d64cuda3std6ranges3__45__cpo5cdataE
	.align		8
        /*00d0*/ 	.dword	_ZN34_INTERNAL_384c7501_4_k_cu_855fa3d64cuda3std6ranges3__45__cpo4sizeE
	.align		8
        /*00d8*/ 	.dword	_ZN34_INTERNAL_384c7501_4_k_cu_855fa3d64cuda3std6ranges3__45__cpo5ssizeE
	.align		8
        /*00e0*/ 	.dword	_ZN34_INTERNAL_384c7501_4_k_cu_855fa3d64cuda3std6ranges3__45__cpo8distanceE
	.align		8
        /*00e8*/ 	.dword	_ZN34_INTERNAL_384c7501_4_k_cu_855fa3d66thrust24THRUST_300001_SM_1000_NS8cuda_cub3parE
	.align		8
        /*00f0*/ 	.dword	_ZN34_INTERNAL_384c7501_4_k_cu_855fa3d66thrust24THRUST_300001_SM_1000_NS8cuda_cub10par_nosyncE
	.align		8
        /*00f8*/ 	.dword	_ZN34_INTERNAL_384c7501_4_k_cu_855fa3d66thrust24THRUST_300001_SM_1000_NS6system6detail10sequential3seqE
	.align		8
        /*0100*/ 	.dword	_ZN34_INTERNAL_384c7501_4_k_cu_855fa3d66thrust24THRUST_300001_SM_1000_NS12placeholders2_1E
	.align		8
        /*0108*/ 	.dword	_ZN34_INTERNAL_384c7501_4_k_cu_855fa3d66thrust24THRUST_300001_SM_1000_NS12placeholders2_2E
	.align		8
        /*0110*/ 	.dword	_ZN34_INTERNAL_384c7501_4_k_cu_855fa3d66thrust24THRUST_300001_SM_1000_NS12placeholders2_3E
	.align		8
        /*0118*/ 	.dword	_ZN34_INTERNAL_384c7501_4_k_cu_855fa3d66thrust24THRUST_300001_SM_1000_NS12placeholders2_4E
	.align		8
        /*0120*/ 	.dword	_ZN34_INTERNAL_384c7501_4_k_cu_855fa3d66thrust24THRUST_300001_SM_1000_NS12placeholders2_5E
	.align		8
        /*0128*/ 	.dword	_ZN34_INTERNAL_384c7501_4_k_cu_855fa3d66thrust24THRUST_300001_SM_1000_NS12placeholders2_6E
	.align		8
        /*0130*/ 	.dword	_ZN34_INTERNAL_384c7501_4_k_cu_855fa3d66thrust24THRUST_300001_SM_1000_NS12placeholders2_7E
	.align		8
        /*0138*/ 	.dword	_ZN34_INTERNAL_384c7501_4_k_cu_855fa3d66thrust24THRUST_300001_SM_1000_NS12placeholders2_8E
	.align		8
        /*0140*/ 	.dword	_ZN34_INTERNAL_384c7501_4_k_cu_855fa3d66thrust24THRUST_300001_SM_1000_NS12placeholders2_9E
	.align		8
        /*0148*/ 	.dword	_ZN34_INTERNAL_384c7501_4_k_cu_855fa3d66thrust24THRUST_300001_SM_1000_NS12placeholders3_10E
	.align		8
        /*0150*/ 	.dword	_ZN34_INTERNAL_384c7501_4_k_cu_855fa3d66thrust24THRUST_300001_SM_1000_NS3seqE


//--------------------- .text._ZN3cub18CUB_300001_SM_10006detail11EmptyKernelIvEEvv --------------------------
	.section	.text._ZN3cub18CUB_300001_SM_10006detail11EmptyKernelIvEEvv,"ax",@progbits
	.align	128
        .global         _ZN3cub18CUB_300001_SM_10006detail11EmptyKernelIvEEvv
        .type           _ZN3cub18CUB_300001_SM_10006detail11EmptyKernelIvEEvv,@function
        .size           _ZN3cub18CUB_300001_SM_10006detail11EmptyKernelIvEEvv,(.L_x_8 - _ZN3cub18CUB_300001_SM_10006detail11EmptyKernelIvEEvv)
        .other          _ZN3cub18CUB_300001_SM_10006detail11EmptyKernelIvEEvv,@"STO_CUDA_ENTRY STV_DEFAULT"
_ZN3cub18CUB_300001_SM_10006detail11EmptyKernelIvEEvv:
.text._ZN3cub18CUB_300001_SM_10006detail11EmptyKernelIvEEvv:
[----:B------:R-:W-:Y:S01]  /*0000*/  LDC R1, c[0x0][0x37c] ;  /* 0x0000df00ff017b82 */ /* 0x000fe20000000800 */
[----:B------:R-:W-:Y:S05]  /*0010*/  EXIT ;  /* 0x000000000000794d */ /* 0x000fea0003800000 */
.L_x_0:
[----:B------:R-:W-:-:S00]  /*0020*/  BRA `(.L_x_0) ;  /* 0xfffffffc00fc7947 */ /* 0x000fc0000383ffff */
[----:B------:R-:W-:-:S00]  /*0030*/  NOP ;  /* 0x0000000000007918 */ /* 0x000fc00000000000 */
        /* <DEDUP_REMOVED lines=12> */
.L_x_8:


//--------------------- .text._Z3mdlPiPKfi        --------------------------
	.section	.text._Z3mdlPiPKfi,"ax",@progbits
	.align	128
        .global         _Z3mdlPiPKfi
        .type           _Z3mdlPiPKfi,@function
        .size           _Z3mdlPiPKfi,(.L_x_9 - _Z3mdlPiPKfi)
        .other          _Z3mdlPiPKfi,@"STO_CUDA_ENTRY STV_DEFAULT"
_Z3mdlPiPKfi:
.text._Z3mdlPiPKfi:
[----:B------:R-:W-:Y:S01]  /*0000*/  LDC R1, c[0x0][0x37c] ;  /* 0x0000df00ff017b82 */ /* 0x000fe20000000800 */
[----:B------:R-:W0:Y:S07]  /*0010*/  S2R R9, SR_TID.X ;  /* 0x0000000000097919 */ /* 0x000e2e0000002100 */
[----:B------:R-:W0:Y:S02]  /*0020*/  LDC R0, c[0x0][0x390] ;  /* 0x0000e400ff007b82 */ /* 0x000e240000000800 */
[----:B0-----:R-:W-:-:S13]  /*0030*/  ISETP.GE.AND P0, PT, R9, R0, PT ;  /* 0x000000000900720c */ /* 0x001fda0003f06270 */
[----:B------:R-:W-:Y:S05]  /*0040*/  @P0 EXIT ;  /* 0x000000000000094d */ /* 0x000fea0003800000 */
[----:B------:R-:W0:Y:S01]  /*0050*/  LDC.64 R4, c[0x0][0x388] ;  /* 0x0000e200ff047b82 */ /* 0x000e220000000a00 */
[----:B------:R-:W1:Y:S01]  /*0060*/  LDCU.64 UR4, c[0x0][0x358] ;  /* 0x00006b00ff0477ac */ /* 0x000e620008000a00 */
[----:B0-----:R-:W-:-:S06]  /*0070*/  IMAD.WIDE.U32 R4, R9, 0x4, R4 ;  /* 0x0000000409047825 */ /* 0x001fcc00078e0004 */
[----:B-1----:R-:W2:Y:S01]  /*0080*/  LDG.E R4, desc[UR4][R4.64] ;  /* 0x0000000404047981 */ /* 0x002ea2000c1e1900 */
[----:B------:R-:W-:Y:S01]  /*0090*/  MOV R2, 0x400 ;  /* 0x0000040000027802 */ /* 0x000fe20000000f00 */
[----:B------:R-:W-:Y:S01]  /*00a0*/  VIADD R3, R0, 0xffffffff ;  /* 0xffffffff00037836 */ /* 0x000fe20000000000 */
[----:B------:R-:W0:Y:S04]  /*00b0*/  S2R R7, SR_CgaCtaId ;  /* 0x0000000000077919 */ /* 0x000e280000008800 */
[----:B------:R-:W-:Y:S02]  /*00c0*/  ISETP.NE.AND P0, PT, R9, R3, PT ;  /* 0x000000030900720c */ /* 0x000fe40003f05270 */
[----:B0-----:R-:W-:-:S05]  /*00d0*/  LEA R2, R7, R2, 0x18 ;  /* 0x0000000207027211 */ /* 0x001fca00078ec0ff */
[----:B------:R-:W-:-:S05]  /*00e0*/  IMAD R7, R9, 0x4, R2 ;  /* 0x0000000409077824 */ /* 0x000fca00078e0202 */
[----:B--2---:R0:W-:Y:S01]  /*00f0*/  STS [R7], R4 ;  /* 0x0000000407007388 */ /* 0x0041e20000000800 */
[----:B------:R-:W-:Y:S06]  /*0100*/  BAR.SYNC.DEFER_BLOCKING 0x0 ;  /* 0x0000000000007b1d */ /* 0x000fec0000010000 */
[----:B------:R-:W-:Y:S05]  /*0110*/  @P0 EXIT ;  /* 0x000000000000094d */ /* 0x000fea0003800000 */
[----:B0-----:R-:W0:Y:S01]  /*0120*/  LDS R7, [R7] ;  /* 0x0000000007077984 */ /* 0x001e220000000800 */
[----:B------:R-:W-:Y:S01]  /*0130*/  UMOV UR6, 0x3126e979 ;  /* 0x3126e97900067882 */ /* 0x000fe20000000000 */
[----:B------:R-:W-:Y:S01]  /*0140*/  UMOV UR7, 0x3f7cac08 ;  /* 0x3f7cac0800077882 */ /* 0x000fe20000000000 */
[C---:B------:R-:W-:Y:S02]  /*0150*/  ISETP.GE.U32.AND P1, PT, R0.reuse, 0x8, PT ;  /* 0x000000080000780c */ /* 0x040fe40003f26070 */
[----:B------:R-:W-:Y:S02]  /*0160*/  CS2R R12, SRZ ;  /* 0x00000000000c7805 */ /* 0x000fe4000001ff00 */
[----:B------:R-:W-:-:S04]  /*0170*/  LOP3.LUT R14, R0, 0x7, RZ, 0xc0, !PT ;  /* 0x00000007000e7812 */ /* 0x000fc800078ec0ff */
[----:B------:R-:W-:Y:S01]  /*0180*/  ISETP.NE.AND P0, PT, R14, RZ, PT ;  /* 0x000000ff0e00720c */ /* 0x000fe20003f05270 */
[----:B0-----:R-:W0:Y:S02]  /*0190*/  F2F.F64.F32 R4, R7 ;  /* 0x0000000700047310 */ /* 0x001e240000201800 */
[----:B0-----:R-:W-:-:S06]  /*01a0*/  DMUL R4, R4, UR6 ;  /* 0x0000000604047c28 */ /* 0x001fcc0008000000 */
[----:B------:R0:W1:Y:S01]  /*01b0*/  F2F.F32.F64 R3, R4 ;  /* 0x0000000400037310 */ /* 0x0000620000301000 */
[----:B------:R-:W-:Y:S05]  /*01c0*/  @!P1 BRA `(.L_x_1) ;  /* 0x0000000000889947 */ /* 0x000fea0003800000 */
[----:B------:R-:W-:Y:S01]  /*01d0*/  LOP3.LUT R13, R0, 0x7ffffff8, RZ, 0xc0, !PT ;  /* 0x7ffffff8000d7812 */ /* 0x000fe200078ec0ff */
[----:B------:R-:W-:Y:S02]  /*01e0*/  VIADD R15, R2, 0x10 ;  /* 0x00000010020f7836 */ /* 0x000fe40000000000 */
[----:B------:R-:W-:Y:S02]  /*01f0*/  IMAD.MOV.U32 R12, RZ, RZ, RZ ;  /* 0x000000ffff0c7224 */ /* 0x000fe400078e00ff */
[----:B------:R-:W-:-:S07]  /*0200*/  IMAD.MOV R16, RZ, RZ, -R13 ;  /* 0x000000ffff107224 */ /* 0x000fce00078e0a0d */
.L_x_2:
[----:B0-----:R-:W1:Y:S01]  /*0210*/  LDS.128 R4, [R15+-0x10] ;  /* 0xfffff0000f047984 */ /* 0x001e620000000c00 */
[----:B------:R-:W-:-:S03]  /*0220*/  VIADD R16, R16, 0x8 ;  /* 0x0000000810107836 */ /* 0x000fc60000000000 */
[----:B------:R0:W2:Y:S02]  /*0230*/  LDS.128 R8, [R15] ;  /* 0x000000000f087984 */ /* 0x0000a40000000c00 */
[----:B0-----:R-:W-:Y:S01]  /*0240*/  VIADD R15, R15, 0x20 ;  /* 0x000000200f0f7836 */ /* 0x001fe20000000000 */
[-C--:B-1----:R-:W-:Y:S02]  /*0250*/  FSETP.GE.AND P1, PT, R4, R3.reuse, PT ;  /* 0x000000030400720b */ /* 0x082fe40003f26000 */
[----:B------:R-:W-:Y:S02]  /*0260*/  FSETP.GE.AND P2, PT, R5, R3, PT ;  /* 0x000000030500720b */ /* 0x000fe40003f46000 */
[----:B------:R-:W-:-:S09]  /*0270*/  IADD3 R4, PT, PT, R12, 0x1, RZ ;  /* 0x000000010c047810 */ /* 0x000fd20007ffe0ff */
[----:B------:R-:W-:Y:S01]  /*0280*/  @!P1 IMAD.MOV R4, RZ, RZ, R12 ;  /* 0x000000ffff049224 */ /* 0x000fe200078e020c */
[----:B------:R-:W-:-:S03]  /*0290*/  FSETP.GE.AND P1, PT, R6, R3, PT ;  /* 0x000000030600720b */ /* 0x000fc60003f26000 */
[----:B------:R-:W-:Y:S02]  /*02a0*/  VIADD R5, R4, 0x1 ;  /* 0x0000000104057836 */ /* 0x000fe40000000000 */
[----:B------:R-:W-:Y:S01]  /*02b0*/  @!P2 IMAD.MOV R5, RZ, RZ, R4 ;  /* 0x000000ffff05a224 */ /* 0x000fe200078e0204 */
[----:B------:R-:W-:-:S03]  /*02c0*/  FSETP.GE.AND P2, PT, R7, R3, PT ;  /* 0x000000030700720b */ /* 0x000fc60003f46000 */
[----:B------:R-:W-:-:S04]  /*02d0*/  VIADD R4, R5, 0x1 ;  /* 0x0000000105047836 */ /* 0x000fc80000000000 */
[----:B------:R-:W-:Y:S02]  /*02e0*/  @!P1 IADD3 R4, PT, PT, R5, RZ, RZ ;  /* 0x000000ff05049210 */ /* 0x000fe40007ffe0ff */
[----:B--2---:R-:W-:-:S03]  /*02f0*/  FSETP.GE.AND P1, PT, R8, R3, PT ;  /* 0x000000030800720b */ /* 0x004fc60003f26000 */
[----:B------:R-:W-:Y:S02]  /*0300*/  VIADD R5, R4, 0x1 ;  /* 0x0000000104057836 */ /* 0x000fe40000000000 */
[----:B------:R-:W-:Y:S01]  /*0310*/  @!P2 IMAD.MOV R5, RZ, RZ, R4 ;  /* 0x000000ffff05a224 */ /* 0x000fe200078e0204 */
[----:B------:R-:W-:-:S03]  /*0320*/  FSETP.GE.AND P2, PT, R9, R3, PT ;  /* 0x000000030900720b */ /* 0x000fc60003f46000 */
[----:B------:R-:W-:-:S04]  /*0330*/  VIADD R4, R5, 0x1 ;  /* 0x0000000105047836 */ /* 0x000fc80000000000 */
[----:B------:R-:W-:Y:S01]  /*0340*/  @!P1 IMAD.MOV R4, RZ, RZ, R5 ;  /* 0x000000ffff049224 */ /* 0x000fe200078e0205 */
[----:B------:R-:W-:-:S04]  /*0350*/  FSETP.GE.AND P1, PT, R10, R3, PT ;  /* 0x000000030a00720b */ /* 0x000fc80003f26000 */
[----:B------:R-:W-:Y:S01]  /*0360*/  IADD3 R5, PT, PT, R4, 0x1, RZ ;  /* 0x0000000104057810 */ /* 0x000fe20007ffe0ff */
[----:B------:R-:W-:Y:S01]  /*0370*/  @!P2 IMAD.MOV R5, RZ, RZ, R4 ;  /* 0x000000ffff05a224 */ /* 0x000fe200078e0204 */
[----:B------:R-:W-:-:S03]  /*0380*/  FSETP.GE.AND P2, PT, R11, R3, PT ;  /* 0x000000030b00720b */ /* 0x000fc60003f46000 */
[----:B------:R-:W-:-:S04]  /*0390*/  VIADD R4, R5, 0x1 ;  /* 0x0000000105047836 */ /* 0x000fc80000000000 */
[----:B------:R-:W-:Y:S01]  /*03a0*/  @!P1 IMAD.MOV R4, RZ, RZ, R5 ;  /* 0x000000ffff049224 */ /* 0x000fe200078e0205 */
[----:B------:R-:W-:-:S04]  /*03b0*/  ISETP.NE.AND P1, PT, R16, RZ, PT ;  /* 0x000000ff1000720c */ /* 0x000fc80003f25270 */
[----:B------:R-:W-:Y:S01]  /*03c0*/  IADD3 R12, PT, PT, R4, 0x1, RZ ;  /* 0x00000001040c7810 */ /* 0x000fe20007ffe0ff */
[----:B------:R-:W-:-:S08]  /*03d0*/  @!P2 IMAD.MOV R12, RZ, RZ, R4 ;  /* 0x000000ffff0ca224 */ /* 0x000fd000078e0204 */
[----:B------:R-:W-:Y:S05]  /*03e0*/  @P1 BRA `(.L_x_2) ;  /* 0xfffffffc00881947 */ /* 0x000fea000383ffff */
.L_x_1:
[----:B------:R-:W-:Y:S05]  /*03f0*/  @!P0 BRA `(.L_x_3) ;  /* 0x0000000000a08947 */ /* 0x000fea0003800000 */
[----:B------:R-:W-:Y:S02]  /*0400*/  ISETP.GE.U32.AND P1, PT, R14, 0x4, PT ;  /* 0x000000040e00780c */ /* 0x000fe40003f26070 */
[----:B------:R-:W-:-:S04]  /*0410*/  LOP3.LUT R10, R0, 0x3, RZ, 0xc0, !PT ;  /* 0x00000003000a7812 */ /* 0x000fc800078ec0ff */
[----:B------:R-:W-:-:S07]  /*0420*/  ISETP.NE.AND P0, PT, R10, RZ, PT ;  /* 0x000000ff0a00720c */ /* 0x000fce0003f05270 */
[----:B------:R-:W-:Y:S06]  /*0430*/  @!P1 BRA `(.L_x_4) ;  /* 0x0000000000409947 */ /* 0x000fec0003800000 */
[C---:B0-----:R-:W-:Y:S02]  /*0440*/  IMAD R4, R13.reuse, 0x4, R2 ;  /* 0x000000040d047824 */ /* 0x041fe400078e0202 */
[----:B------:R-:W-:Y:S02]  /*0450*/  VIADD R5, R12, 0x1 ;  /* 0x000000010c057836 */ /* 0x000fe40000000000 */
[----:B------:R-:W-:Y:S01]  /*0460*/  VIADD R13, R13, 0x4 ;  /* 0x000000040d0d7836 */ /* 0x000fe20000000000 */
[----:B------:R-:W1:Y:S04]  /*0470*/  LDS.64 R6, [R4] ;  /* 0x0000000004067984 */ /* 0x000e680000000a00 */
[----:B------:R-:W0:Y:S01]  /*0480*/  LDS.64 R8, [R4+0x8] ;  /* 0x0000080004087984 */ /* 0x000e220000000a00 */
[----:B-1----:R-:W-:-:S02]  /*0490*/  FSETP.GE.AND P2, PT, R6, R3, PT ;  /* 0x000000030600720b */ /* 0x002fc40003f46000 */
[----:B------:R-:W-:-:S11]  /*04a0*/  FSETP.GE.AND P1, PT, R7, R3, PT ;  /* 0x000000030700720b */ /* 0x000fd60003f26000 */
[----:B------:R-:W-:Y:S02]  /*04b0*/  @!P2 IADD3 R5, PT, PT, R12, RZ, RZ ;  /* 0x000000ff0c05a210 */ /* 0x000fe40007ffe0ff */
[----:B0-----:R-:W-:-:S03]  /*04c0*/  FSETP.GE.AND P2, PT, R8, R3, PT ;  /* 0x000000030800720b */ /* 0x001fc60003f46000 */
[----:B------:R-:W-:Y:S02]  /*04d0*/  VIADD R6, R5, 0x1 ;  /* 0x0000000105067836 */ /* 0x000fe40000000000 */
[----:B------:R-:W-:Y:S01]  /*04e0*/  @!P1 IMAD.MOV R6, RZ, RZ, R5 ;  /* 0x000000ffff069224 */ /* 0x000fe200078e0205 */
[----:B------:R-:W-:-:S03]  /*04f0*/  FSETP.GE.AND P1, PT, R9, R3, PT ;  /* 0x000000030900720b */ /* 0x000fc60003f26000 */
[----:B------:R-:W-:-:S04]  /*0500*/  VIADD R5, R6, 0x1 ;  /* 0x0000000106057836 */ /* 0x000fc80000000000 */
[----:B------:R-:W-:-:S05]  /*0510*/  @!P2 IMAD.MOV R5, RZ, RZ, R6 ;  /* 0x000000ffff05a224 */ /* 0x000fca00078e0206 */
[----:B------:R-:W-:Y:S01]  /*0520*/  IADD3 R12, PT, PT, R5, 0x1, RZ ;  /* 0x00000001050c7810 */ /* 0x000fe20007ffe0ff */
[----:B------:R-:W-:-:S07]  /*0530*/  @!P1 IMAD.MOV R12, RZ, RZ, R5 ;  /* 0x000000ffff0c9224 */ /* 0x000fce00078e0205 */
.L_x_4:
[----:B------:R-:W-:Y:S05]  /*0540*/  @!P0 BRA `(.L_x_3) ;  /* 0x00000000004c8947 */ /* 0x000fea0003800000 */
[----:B------:R-:W-:Y:S02]  /*0550*/  ISETP.NE.AND P1, PT, R10, 0x1, PT ;  /* 0x000000010a00780c */ /* 0x000fe40003f25270 */
[----:B------:R-:W-:-:S04]  /*0560*/  LOP3.LUT R0, R0, 0x1, RZ, 0xc0, !PT ;  /* 0x0000000100007812 */ /* 0x000fc800078ec0ff */
[----:B------:R-:W-:-:S07]  /*0570*/  ISETP.NE.U32.AND P0, PT, R0, 0x1, PT ;  /* 0x000000010000780c */ /* 0x000fce0003f05070 */
[----:B------:R-:W-:Y:S06]  /*0580*/  @!P1 BRA `(.L_x_5) ;  /* 0x0000000000249947 */ /* 0x000fec0003800000 */
[C---:B0-----:R-:W-:Y:S02]  /*0590*/  IMAD R4, R13.reuse, 0x4, R2 ;  /* 0x000000040d047824 */ /* 0x041fe400078e0202 */
[----:B------:R-:W-:Y:S02]  /*05a0*/  VIADD R0, R12, 0x1 ;  /* 0x000000010c007836 */ /* 0x000fe40000000000 */
[----:B------:R-:W-:Y:S02]  /*05b0*/  VIADD R13, R13, 0x2 ;  /* 0x000000020d0d7836 */ /* 0x000fe40000000000 */
[----:B------:R-:W1:Y:S02]  /*05c0*/  LDS.64 R4, [R4] ;  /* 0x0000000004047984 */ /* 0x000e640000000a00 */
[-C--:B-1----:R-:W-:Y:S02]  /*05d0*/  FSETP.GE.AND P1, PT, R4, R3.reuse, PT ;  /* 0x000000030400720b */ /* 0x082fe40003f26000 */
[----:B------:R-:W-:-:S11]  /*05e0*/  FSETP.GE.AND P2, PT, R5, R3, PT ;  /* 0x000000030500720b */ /* 0x000fd60003f46000 */
[----:B------:R-:W-:-:S05]  /*05f0*/  @!P1 IADD3 R0, PT, PT, R12, RZ, RZ ;  /* 0x000000ff0c009210 */ /* 0x000fca0007ffe0ff */
[----:B------:R-:W-:Y:S02]  /*0600*/  VIADD R12, R0, 0x1 ;  /* 0x00000001000c7836 */ /* 0x000fe40000000000 */
[----:B------:R-:W-:-:S07]  /*0610*/  @!P2 IMAD.MOV R12, RZ, RZ, R0 ;  /* 0x000000ffff0ca224 */ /* 0x000fce00078e0200 */
.L_x_5:
[----:B------:R-:W-:Y:S01]  /*0620*/  @!P0 IMAD R2, R13, 0x4, R2 ;  /* 0x000000040d028824 */ /* 0x000fe200078e0202 */
[----:B------:R-:W-:-:S05]  /*0630*/  @!P0 IADD3 R0, PT, PT, R12, 0x1, RZ ;  /* 0x000000010c008810 */ /* 0x000fca0007ffe0ff */
[----:B------:R-:W1:Y:S02]  /*0640*/  @!P0 LDS R2, [R2] ;  /* 0x0000000002028984 */ /* 0x000e640000000800 */
[----:B-1----:R-:W-:-:S13]  /*0650*/  FSETP.GE.OR P1, PT, R2, R3, P0 ;  /* 0x000000030200720b */ /* 0x002fda0000726400 */
[----:B------:R-:W-:-:S04]  /*0660*/  @!P1 IMAD.MOV R0, RZ, RZ, R12 ;  /* 0x000000ffff009224 */ /* 0x000fc800078e020c */
[----:B------:R-:W-:-:S07]  /*0670*/  @!P0 IMAD.MOV.U32 R12, RZ, RZ, R0 ;  /* 0x000000ffff0c8224 */ /* 0x000fce00078e0000 */
.L_x_3:
[----:B-1----:R-:W1:Y:S02]  /*0680*/  LDC.64 R2, c[0x0][0x380] ;  /* 0x0000e000ff027b82 */ /* 0x002e640000000a00 */
[----:B-1----:R-:W-:Y:S01]  /*0690*/  STG.E desc[UR4][R2.64], R12 ;  /* 0x0000000c02007986 */ /* 0x002fe2000c101904 */
[----:B------:R-:W-:Y:S05]  /*06a0*/  EXIT ;  /* 0x000000000000794d */ /* 0x000fea0003800000 */
.L_x_6:
        /* <DEDUP_REMOVED lines=13> */
.L_x_9:


//--------------------- .text._Z16transpose_kernalP6float2S0_ii --------------------------
	.section	.text._Z16transpose_kernalP6float2S0_ii,"ax",@progbits
	.align	128
        .global         _Z16transpose_kernalP6float2S0_ii
        .type           _Z16transpose_kernalP6float2S0_ii,@function
        .size           _Z16transpose_kernalP6float2S0_ii,(.L_x_10 - _Z16transpose_kernalP6float2S0_ii)
        .other          _Z16transpose_kernalP6float2S0_ii,@"STO_CUDA_ENTRY STV_DEFAULT"
_Z16transpose_kernalP6float2S0_ii:
.text._Z16transpose_kernalP6float2S0_ii:
[----:B------:R-:W-:Y:S01]  /*0000*/  LDC R1, c[0x0][0x37c] ;  /* 0x0000df00ff017b82 */ /* 0x000fe20000000800 */
[----:B------:R-:W0:Y:S01]  /*0010*/  S2R R7, SR_CTAID.Y ;  /* 0x0000000000077919 */ /* 0x000e220000002600 */
[----:B------:R-:W1:Y:S01]  /*0020*/  LDCU UR4, c[0x0][0x360] ;  /* 0x00006c00ff0477ac */ /* 0x000e620008000800 */
[----:B------:R-:W0:Y:S01]  /*0030*/  S2R R2, SR_TID.Y ;  /* 0x0000000000027919 */ /* 0x000e220000002200 */
[----:B------:R-:W0:Y:S01]  /*0040*/  LDCU UR5, c[0x0][0x364] ;  /* 0x00006c80ff0577ac */ /* 0x000e220008000800 */
[----:B------:R-:W1:Y:S01]  /*0050*/  S2R R0, SR_CTAID.X ;  /* 0x0000000000007919 */ /* 0x000e620000002500 */
[----:B------:R-:W2:Y:S01]  /*0060*/  LDCU.64 UR8, c[0x0][0x390] ;  /* 0x00007200ff0877ac */ /* 0x000ea20008000a00 */
[----:B------:R-:W1:Y:S01]  /*0070*/  S2R R3, SR_TID.X ;  /* 0x0000000000037919 */ /* 0x000e620000002100 */
[----:B0-----:R-:W-:-:S05]  /*0080*/  IMAD R7, R7, UR5, R2 ;  /* 0x0000000507077c24 */ /* 0x001fca000f8e0202 */
[----:B--2---:R-:W-:Y:S01]  /*0090*/  ISETP.GE.AND P0, PT, R7, UR9, PT ;  /* 0x0000000907007c0c */ /* 0x004fe2000bf06270 */
[----:B-1----:R-:W-:-:S05]  /*00a0*/  IMAD R0, R0, UR4, R3 ;  /* 0x0000000400007c24 */ /* 0x002fca000f8e0203 */
[----:B------:R-:W-:-:S13]  /*00b0*/  ISETP.GE.OR P0, PT, R0, UR8, P0 ;  /* 0x0000000800007c0c */ /* 0x000fda0008706670 */
[----:B------:R-:W-:Y:S05]  /*00c0*/  @P0 EXIT ;  /* 0x000000000000094d */ /* 0x000fea0003800000 */
[----:B------:R-:W0:Y:S01]  /*00d0*/  LDC.64 R2, c[0x0][0x380] ;  /* 0x0000e000ff027b82 */ /* 0x000e220000000a00 */
[----:B------:R-:W1:Y:S01]  /*00e0*/  LDCU.64 UR6, c[0x0][0x358] ;  /* 0x00006b00ff0677ac */ /* 0x000e620008000a00 */
[----:B------:R-:W-:-:S04]  /*00f0*/  IMAD R5, R7, UR8, R0 ;  /* 0x0000000807057c24 */ /* 0x000fc8000f8e0200 */
[----:B0-----:R-:W-:-:S06]  /*0100*/  IMAD.WIDE R2, R5, 0x8, R2 ;  /* 0x0000000805027825 */ /* 0x001fcc00078e0202 */
[----:B-1----:R-:W2:Y:S01]  /*0110*/  LDG.E.64 R2, desc[UR6][R2.64] ;  /* 0x0000000602027981 */ /* 0x002ea2000c1e1b00 */
[----:B------:R-:W0:Y:S01]  /*0120*/  S2UR UR5, SR_CgaCtaId ;  /* 0x00000000000579c3 */ /* 0x000e220000008800 */
[----:B------:R-:W-:Y:S01]  /*0130*/  UMOV UR4, 0x400 ;  /* 0x0000040000047882 */ /* 0x000fe20000000000 */
[----:B------:R-:W-:Y:S01]  /*0140*/  IMAD R7, R0, UR9, R7 ;  /* 0x0000000900077c24 */ /* 0x000fe2000f8e0207 */
[----:B0-----:R-:W-:-:S06]  /*0150*/  ULEA UR4, UR5, UR4, 0x18 ;  /* 0x0000000405047291 */ /* 0x001fcc000f8ec0ff */
[----:B------:R-:W-:Y:S02]  /*0160*/  LEA R6, R5, UR4, 0x3 ;  /* 0x0000000405067c11 */ /* 0x000fe4000f8e18ff */
[----:B------:R-:W0:Y:S02]  /*0170*/  LDC.64 R4, c[0x0][0x388] ;  /* 0x0000e200ff047b82 */ /* 0x000e240000000a00 */
[----:B0-----:R-:W-:Y:S01]  /*0180*/  IMAD.WIDE R4, R7, 0x8, R4 ;  /* 0x0000000807047825 */ /* 0x001fe200078e0204 */
[----:B--2---:R-:W-:Y:S05]  /*0190*/  STS.64 [R6], R2 ;  /* 0x0000000206007388 */ /* 0x004fea0000000a00 */
[----:B------:R-:W-:Y:S06]  /*01a0*/  BAR.SYNC.DEFER_BLOCKING 0x0 ;  /* 0x0000000000007b1d */ /* 0x000fec0000010000 */
[----:B------:R-:W0:Y:S04]  /*01b0*/  LDS.64 R8, [R6] ;  /* 0x0000000006087984 */ /* 0x000e280000000a00 */
[----:B0-----:R-:W-:Y:S01]  /*01c0*/  STG.E.64 desc[UR6][R4.64], R8 ;  /* 0x0000000804007986 */ /* 0x001fe2000c101b06 */
[----:B------:R-:W-:Y:S05]  /*01d0*/  EXIT ;  /* 0x000000000000794d */ /* 0x000fea0003800000 */
.L_x_7:
        /* <DEDUP_REMOVED lines=10> */
.L_x_10:


//--------------------- .nv.shared._ZN3cub18CUB_300001_SM_10006detail11EmptyKernelIvEEvv --------------------------
	.section	.nv.shared._ZN3cub18CUB_300001_SM_10006detail11EmptyKernelIvEEvv,"aw",@nobits
	.sectionflags	@""
	.align	16
	.zero		1024


//--------------------- .nv.shared.reserved.0     --------------------------
	.section	.nv.shared.reserved.0,"aw",@nobits
	.weak		__nv_reservedSMEM_offset_0_alias
	.size		__nv_reservedSMEM_offset_0_alias, 0, 64
	.other		__nv_reservedSMEM_offset_0_alias,@"STO_CUDA_RESERVED_SHARED STV_DEFAULT"
__nv_reservedSMEM_offset_0_alias:
	.zero		0
	.zero		64


//--------------------- .nv.global                --------------------------
	.section	.nv.global,"aw",@nobits
.nv.global:
	.type		_ZN34_INTERNAL_384c7501_4_k_cu_855fa3d66thrust24THRUST_300001_SM_1000_NS3seqE,@object
	.size		_ZN34_INTERNAL_384c7501_4_k_cu_855fa3d66thrust24THRUST_300001_SM_1000_NS3seqE,(_ZN34_INTERNAL_384c7501_4_k_cu_855fa3d64cuda3std3__48in_placeE - _ZN34_INTERNAL_384c7501_4_k_cu_855fa3d66thrust24THRUST_300001_SM_1000_NS3seqE)
_ZN34_INTERNAL_384c7501_4_k_cu_855fa3d66thrust24THRUST_300001_SM_1000_NS3seqE:
	.zero		1
	.type		_ZN34_INTERNAL_384c7501_4_k_cu_855fa3d64cuda3std3__48in_placeE,@object
	.size		_ZN34_INTERNAL_384c7501_4_k_cu_855fa3d64cuda3std3__48in_placeE,(_ZN34_INTERNAL_384c7501_4_k_cu_855fa3d64cuda3std6ranges3__45__cpo4sizeE - _ZN34_INTERNAL_384c7501_4_k_cu_855fa3d64cuda3std3__48in_placeE)
_ZN34_INTERNAL_384c7501_4_k_cu_855fa3d64cuda3std3__48in_placeE:
	.zero		1
	.type		_ZN34_INTERNAL_384c7501_4_k_cu_855fa3d64cuda3std6ranges3__45__cpo4sizeE,@object
	.size		_ZN34_INTERNAL_384c7501_4_k_cu_855fa3d64cuda3std6ranges3__45__cpo4sizeE,(_ZN34_INTERNAL_384c7501_4_k_cu_855fa3d66thrust24THRUST_300001_SM_1000_NS12placeholders2_3E - _ZN34_INTERNAL_384c7501_4_k_cu_855fa3d64cuda3std6ranges3__45__cpo4sizeE)
_ZN34_INTERNAL_384c7501_4_k_cu_855fa3d64cuda3std6ranges3__45__cpo4sizeE:
	.zero		1
	.type		_ZN34_INTERNAL_384c7501_4_k_cu_855fa3d66thrust24THRUST_300001_SM_1000_NS12placeholders2_3E,@object
	.size		_ZN34_INTERNAL_384c7501_4_k_cu_855fa3d66thrust24THRUST_300001_SM_1000_NS12placeholders2_3E,(_ZN34_INTERNAL_384c7501_4_k_cu_855fa3d64cuda3std3__45__cpo6cbeginE - _ZN34_INTERNAL_384c7501_4_k_cu_855fa3d66thrust24THRUST_300001_SM_1000_NS12placeholders2_3E)
_ZN34_INTERNAL_384c7501_4_k_cu_855fa3d66thrust24THRUST_300001_SM_1000_NS12placeholders2_3E:
	.zero		1
	.type		_ZN34_INTERNAL_384c7501_4_k_cu_855fa3d64cuda3std3__45__cpo6cbeginE,@object
	.size		_ZN34_INTERNAL_384c7501_4_k_cu_855fa3d64cuda3std3__45__cpo6cbeginE,(_ZN34_INTERNAL_384c7501_4_k_cu_855fa3d64cuda3std6ranges3__45__cpo6cbeginE - _ZN34_INTERNAL_384c7501_4_k_cu_855fa3d64cuda3std3__45__cpo6cbeginE)
_ZN34_INTERNAL_384c7501_4_k_cu_855fa3d64cuda3std3__45__cpo6cbeginE:
	.zero		1
	.type		_ZN34_INTERNAL_384c7501_4_k_cu_855fa3d64cuda3std6ranges3__45__cpo6cbeginE,@object
	.size		_ZN34_INTERNAL_384c7501_4_k_cu_855fa3d64cuda3std6ranges3__45__cpo6cbeginE,(_ZN34_INTERNAL_384c7501_4_k_cu_855fa3d66thrust24THRUST_300001_SM_1000_NS12placeholders2_7E - _ZN34_INTERNAL_384c7501_4_k_cu_855fa3d64cuda3std6ranges3__45__cpo6cbeginE)
_ZN34_INTERNAL_384c7501_4_k_cu_855fa3d64cuda3std6ranges3__45__cpo6cbeginE:
	.zero		1
	.type		_ZN34_INTERNAL_384c7501_4_k_cu_855fa3d66thrust24THRUST_300001_SM_1000_NS12placeholders2_7E,@object
	.size		_ZN34_INTERNAL_384c7501_4_k_cu_855fa3d66thrust24THRUST_300001_SM_1000_NS12placeholders2_7E,(_ZN34_INTERNAL_384c7501_4_k_cu_855fa3d64cuda3std3__45__cpo7crbeginE - _ZN34_INTERNAL_384c7501_4_k_cu_855fa3d66thrust24THRUST_300001_SM_1000_NS12placeholders2_7E)
_ZN34_INTERNAL_384c7501_4_k_cu_855fa3d66thrust24THRUST_300001_SM_1000_NS12placeholders2_7E:
	.zero		1
	.type		_ZN34_INTERNAL_384c7501_4_k_cu_855fa3d64cuda3std3__45__cpo7crbeginE,@object
	.size		_ZN34_INTERNAL_384c7501_4_k_cu_855fa3d64cuda3std3__45__cpo7crbeginE,(_ZN34_INTERNAL_384c7501_4_k_cu_855fa3d64cuda3std6ranges3__45__cpo4nextE - _ZN34_INTERNAL_384c7501_4_k_cu_855fa3d64cuda3std3__45__cpo7crbeginE)
_ZN34_INTERNAL_384c7501_4_k_cu_855fa3d64cuda3std3__45__cpo7crbeginE:
	.zero		1
	.type		_ZN34_INTERNAL_384c7501_4_k_cu_855fa3d64cuda3std6ranges3__45__cpo4nextE,@object
	.size		_ZN34_INTERNAL_384c7501_4_k_cu_855fa3d64cuda3std6ranges3__45__cpo4nextE,(_ZN34_INTERNAL_384c7501_4_k_cu_855fa3d64cuda3std6ranges3__45__cpo4swapE - _ZN34_INTERNAL_384c7501_4_k_cu_855fa3d64cuda3std6ranges3__45__cpo4nextE)
_ZN34_INTERNAL_384c7501_4_k_cu_855fa3d64cuda3std6ranges3__45__cpo4nextE:
	.zero		1
	.type		_ZN34_INTERNAL_384c7501_4_k_cu_855fa3d64cuda3std6ranges3__45__cpo4swapE,@object
	.size		_ZN34_INTERNAL_384c7501_4_k_cu_855fa3d64cuda3std6ranges3__45__cpo4swapE,(_ZN34_INTERNAL_384c7501_4_k_cu_855fa3d66thrust24THRUST_300001_SM_1000_NS8cuda_cub10par_nosyncE - _ZN34_INTERNAL_384c7501_4_k_cu_855fa3d64cuda3std6ranges3__45__cpo4swapE)
_ZN34_INTERNAL_384c7501_4_k_cu_855fa3d64cuda3std6ranges3__45__cpo4swapE:
	.zero		1
	.type		_ZN34_INTERNAL_384c7501_4_k_cu_855fa3d66thrust24THRUST_300001_SM_1000_NS8cuda_cub10par_nosyncE,@object
	.size		_ZN34_INTERNAL_384c7501_4_k_cu_855fa3d66thrust24THRUST_300001_SM_1000_NS8cuda_cub10par_nosyncE,(_ZN34_INTERNAL_384c7501_4_k_cu_855fa3d66thrust24THRUST_300001_SM_1000_NS12placeholders2_9E - _ZN34_INTERNAL_384c7501_4_k_cu_855fa3d66thrust24THRUST_300001_SM_1000_NS8cuda_cub10par_nosyncE)
_ZN34_INTERNAL_384c7501_4_k_cu_855fa3d66thrust24THRUST_300001_SM_1000_NS8cuda_cub10par_nosyncE:
	.zero		1
	.type		_ZN34_INTERNAL_384c7501_4_k_cu_855fa3d66thrust24THRUST_300001_SM_1000_NS12placeholders2_9E,@object
	.size		_ZN34_INTERNAL_384c7501_4_k_cu_855fa3d66thrust24THRUST_300001_SM_1000_NS12placeholders2_9E,(_ZN34_INTERNAL_384c7501_4_k_cu_855fa3d64cuda3std3__436_GLOBAL__N__384c7501_4_k_cu_855fa3d66ignoreE - _ZN34_INTERNAL_384c7501_4_k_cu_855fa3d66thrust24THRUST_300001_SM_1000_NS12placeholders2_9E)
_ZN34_INTERNAL_384c7501_4_k_cu_855fa3d66thrust24THRUST_300001_SM_1000_NS12placeholders2_9E:
	.zero		1
	.type		_ZN34_INTERNAL_384c7501_4_k_cu_855fa3d64cuda3std3__436_GLOBAL__N__384c7501_4_k_cu_855fa3d66ignoreE,@object
	.size		_ZN34_INTERNAL_384c7501_4_k_cu_855fa3d64cuda3std3__436_GLOBAL__N__384c7501_4_k_cu_855fa3d66ignoreE,(_ZN34_INTERNAL_384c7501_4_k_cu_855fa3d64cuda3std6ranges3__45__cpo4dataE - _ZN34_INTERNAL_384c7501_4_k_cu_855fa3d64cuda3std3__436_GLOBAL__N__384c7501_4_k_cu_855fa3d66ignoreE)
_ZN34_INTERNAL_384c7501_4_k_cu_855fa3d64cuda3std3__436_GLOBAL__N__384c7501_4_k_cu_855fa3d66ignoreE:
	.zero		1
	.type		_ZN34_INTERNAL_384c7501_4_k_cu_855fa3d64cuda3std6ranges3__45__cpo4dataE,@object
	.size		_ZN34_INTERNAL_384c7501_4_k_cu_855fa3d64cuda3std6ranges3__45__cpo4dataE,(_ZN34_INTERNAL_384c7501_4_k_cu_855fa3d66thrust24THRUST_300001_SM_1000_NS12placeholders2_1E - _ZN34_INTERNAL_384c7501_4_k_cu_855fa3d64cuda3std6ranges3__45__cpo4dataE)
_ZN34_INTERNAL_384c7501_4_k_cu_855fa3d64cuda3std6ranges3__45__cpo4dataE:
	.zero		1
	.type		_ZN34_INTERNAL_384c7501_4_k_cu_855fa3d66thrust24THRUST_300001_SM_1000_NS12placeholders2_1E,@object
	.size		_ZN34_INTERNAL_384c7501_4_k_cu_855fa3d66thrust24THRUST_300001_SM_1000_NS12placeholders2_1E,(_ZN34_INTERNAL_384c7501_4_k_cu_855fa3d64cuda3std3__45__cpo5beginE - _ZN34_INTERNAL_384c7501_4_k_cu_855fa3d66thrust24THRUST_300001_SM_1000_NS12placeholders2_1E)
_ZN34_INTERNAL_384c7501_4_k_cu_855fa3d66thrust24THRUST_300001_SM_1000_NS12placeholders2_1E:
	.zero		1
	.type		_ZN34_INTERNAL_384c7501_4_k_cu_855fa3d64cuda3std3__45__cpo5beginE,@object
	.size		_ZN34_INTERNAL_384c7501_4_k_cu_855fa3d64cuda3std3__45__cpo5beginE,(_ZN34_INTERNAL_384c7501_4_k_cu_855fa3d64cuda3std6ranges3__45__cpo5beginE - _ZN34_INTERNAL_384c7501_4_k_cu_855fa3d64cuda3std3__45__cpo5beginE)
_ZN34_INTERNAL_384c7501_4_k_cu_855fa3d64cuda3std3__45__cpo5beginE:
	.zero		1
	.type		_ZN34_INTERNAL_384c7501_4_k_cu_855fa3d64cuda3std6ranges3__45__cpo5beginE,@object
	.size		_ZN34_INTERNAL_384c7501_4_k_cu_855fa3d64cuda3std6ranges3__45__cpo5beginE,(_ZN34_INTERNAL_384c7501_4_k_cu_855fa3d66thrust24THRUST_300001_SM_1000_NS12placeholders2_5E - _ZN34_INTERNAL_384c7501_4_k_cu_855fa3d64cuda3std6ranges3__45__cpo5beginE)
_ZN34_INTERNAL_384c7501_4_k_cu_855fa3d64cuda3std6ranges3__45__cpo5beginE:
	.zero		1
	.type		_ZN34_INTERNAL_384c7501_4_k_cu_855fa3d66thrust24THRUST_300001_SM_1000_NS12placeholders2_5E,@object
	.size		_ZN34_INTERNAL_384c7501_4_k_cu_855fa3d66thrust24THRUST_300001_SM_1000_NS12placeholders2_5E,(_ZN34_INTERNAL_384c7501_4_k_cu_855fa3d64cuda3std3__45__cpo6rbeginE - _ZN34_INTERNAL_384c7501_4_k_cu_855fa3d66thrust24THRUST_300001_SM_1000_NS12placeholders2_5E)
_ZN34_INTERNAL_384c7501_4_k_cu_855fa3d66thrust24THRUST_300001_SM_1000_NS12placeholders2_5E:
	.zero		1
	.type		_ZN34_INTERNAL_384c7501_4_k_cu_855fa3d64cuda3std3__45__cpo6rbeginE,@object
	.size		_ZN34_INTERNAL_384c7501_4_k_cu_855fa3d64cuda3std3__45__cpo6rbeginE,(_ZN34_INTERNAL_384c7501_4_k_cu_855fa3d64cuda3std6ranges3__45__cpo7advanceE - _ZN34_INTERNAL_384c7501_4_k_cu_855fa3d64cuda3std3__45__cpo6rbeginE)
_ZN34_INTERNAL_384c7501_4_k_cu_855fa3d64cuda3std3__45__cpo6rbeginE:
	.zero		1
	.type		_ZN34_INTERNAL_384c7501_4_k_cu_855fa3d64cuda3std6ranges3__45__cpo7advanceE,@object
	.size		_ZN34_INTERNAL_384c7501_4_k_cu_855fa3d64cuda3std6ranges3__45__cpo7advanceE,(_ZN34_INTERNAL_384c7501_4_k_cu_855fa3d64cuda3std3__47nulloptE - _ZN34_INTERNAL_384c7501_4_k_cu_855fa3d64cuda3std6ranges3__45__cpo7advanceE)
_ZN34_INTERNAL_384c7501_4_k_cu_855fa3d64cuda3std6ranges3__45__cpo7advanceE:
	.zero		1
	.type		_ZN34_INTERNAL_384c7501_4_k_cu_855fa3d64cuda3std3__47nulloptE,@object
	.size		_ZN34_INTERNAL_384c7501_4_k_cu_855fa3d64cuda3std3__47nulloptE,(_ZN34_INTERNAL_384c7501_4_k_cu_855fa3d64cuda3std6ranges3__45__cpo8distanceE - _ZN34_INTERNAL_384c7501_4_k_cu_855fa3d64cuda3std3__47nulloptE)
_ZN34_INTERNAL_384c7501_4_k_cu_855fa3d64cuda3std3__47nulloptE:
	.zero		1
	.type		_ZN34_INTERNAL_384c7501_4_k_cu_855fa3d64cuda3std6ranges3__45__cpo8distanceE,@object
	.size		_ZN34_INTERNAL_384c7501_4_k_cu_855fa3d64cuda3std6ranges3__45__cpo8distanceE,(_ZN34_INTERNAL_384c7501_4_k_cu_855fa3d66thrust24THRUST_300001_SM_1000_NS12placeholders3_10E - _ZN34_INTERNAL_384c7501_4_k_cu_855fa3d64cuda3std6ranges3__45__cpo8distanceE)
_ZN34_INTERNAL_384c7501_4_k_cu_855fa3d64cuda3std6ranges3__45__cpo8distanceE:
	.zero		1
	.type		_ZN34_INTERNAL_384c7501_4_k_cu_855fa3d66thrust24THRUST_300001_SM_1000_NS12placeholders3_10E,@object
	.size		_ZN34_INTERNAL_384c7501_4_k_cu_855fa3d66thrust24THRUST_300001_SM_1000_NS12placeholders3_10E,(_ZN34_INTERNAL_384c7501_4_k_cu_855fa3d64cuda3std3__419piecewise_constructE - _ZN34_INTERNAL_384c7501_4_k_cu_855fa3d66thrust24THRUST_300001_SM_1000_NS12placeholders3_10E)
_ZN34_INTERNAL_384c7501_4_k_cu_855fa3d66thrust24THRUST_300001_SM_1000_NS12placeholders3_10E:
	.zero		1
	.type		_ZN34_INTERNAL_384c7501_4_k_cu_855fa3d64cuda3std3__419piecewise_constructE,@object
	.size		_ZN34_INTERNAL_384c7501_4_k_cu_855fa3d64cuda3std3__419piecewise_constructE,(_ZN34_INTERNAL_384c7501_4_k_cu_855fa3d64cuda3std6ranges3__45__cpo5cdataE - _ZN34_INTERNAL_384c7501_4_k_cu_855fa3d64cuda3std3__419piecewise_constructE)
_ZN34_INTERNAL_384c7501_4_k_cu_855fa3d64cuda3std3__419piecewise_constructE:
	.zero		1
	.type		_ZN34_INTERNAL_384c7501_4_k_cu_855fa3d64cuda3std6ranges3__45__cpo5cdataE,@object
	.size		_ZN34_INTERNAL_384c7501_4_k_cu_855fa3d64cuda3std6ranges3__45__cpo5cdataE,(_ZN34_INTERNAL_384c7501_4_k_cu_855fa3d66thrust24THRUST_300001_SM_1000_NS12placeholders2_2E - _ZN34_INTERNAL_384c7501_4_k_cu_855fa3d64cuda3std6ranges3__45__cpo5cdataE)
_ZN34_INTERNAL_384c7501_4_k_cu_855fa3d64cuda3std6ranges3__45__cpo5cdataE:
	.zero		1
	.type		_ZN34_INTERNAL_384c7501_4_k_cu_855fa3d66thrust24THRUST_300001_SM_1000_NS12placeholders2_2E,@object
	.size		_ZN34_INTERNAL_384c7501_4_k_cu_855fa3d66thrust24THRUST_300001_SM_1000_NS12placeholders2_2E,(_ZN34_INTERNAL_384c7501_4_k_cu_855fa3d64cuda3std3__45__cpo3endE - _ZN34_INTERNAL_384c7501_4_k_cu_855fa3d66thrust24THRUST_300001_SM_1000_NS12placeholders2_2E)
_ZN34_INTERNAL_384c7501_4_k_cu_855fa3d66thrust24THRUST_300001_SM_1000_NS12placeholders2_2E:
	.zero		1
	.type		_ZN34_INTERNAL_384c7501_4_k_cu_855fa3d64cuda3std3__45__cpo3endE,@object
	.size		_ZN34_INTERNAL_384c7501_4_k_cu_855fa3d64cuda3std3__45__cpo3endE,(_ZN34_INTERNAL_384c7501_4_k_cu_855fa3d64cuda3std6ranges3__45__cpo3endE - _ZN34_INTERNAL_384c7501_4_k_cu_855fa3d64cuda3std3__45__cpo3endE)
_ZN34_INTERNAL_384c7501_4_k_cu_855fa3d64cuda3std3__45__cpo3endE:
	.zero		1
	.type		_ZN34_INTERNAL_384c7501_4_k_cu_855fa3d64cuda3std6ranges3__45__cpo3endE,@object
	.size		_ZN34_INTERNAL_384c7501_4_k_cu_855fa3d64cuda3std6ranges3__45__cpo3endE,(_ZN34_INTERNAL_384c7501_4_k_cu_855fa3d66thrust24THRUST_300001_SM_1000_NS12placeholders2_6E - _ZN34_INTERNAL_384c7501_4_k_cu_855fa3d64cuda3std6ranges3__45__cpo3endE)
_ZN34_INTERNAL_384c7501_4_k_cu_855fa3d64cuda3std6ranges3__45__cpo3endE:
	.zero		1
	.type		_ZN34_INTERNAL_384c7501_4_k_cu_855fa3d66thrust24THRUST_300001_SM_1000_NS12placeholders2_6E,@object
	.size		_ZN34_INTERNAL_384c7501_4_k_cu_855fa3d66thrust24THRUST_300001_SM_1000_NS12placeholders2_6E,(_ZN34_INTERNAL_384c7501_4_k_cu_855fa3d64cuda3std3__45__cpo4rendE - _ZN34_INTERNAL_384c7501_4_k_cu_855fa3d66thrust24THRUST_300001_SM_1000_NS12placeholders2_6E)
_ZN34_INTERNAL_384c7501_4_k_cu_855fa3d66thrust24THRUST_300001_SM_1000_NS12placeholders2_6E:
	.zero		1
	.type		_ZN34_INTERNAL_384c7501_4_k_cu_855fa3d64cuda3std3__45__cpo4rendE,@object
	.size		_ZN34_INTERNAL_384c7501_4_k_cu_855fa3d64cuda3std3__45__cpo4rendE,(_ZN34_INTERNAL_384c7501_4_k_cu_855fa3d64cuda3std6ranges3__45__cpo9iter_swapE - _ZN34_INTERNAL_384c7501_4_k_cu_855fa3d64cuda3std3__45__cpo4rendE)
_ZN34_INTERNAL_384c7501_4_k_cu_855fa3d64cuda3std3__45__cpo4rendE:
	.zero		1
	.type		_ZN34_INTERNAL_384c7501_4_k_cu_855fa3d64cuda3std6ranges3__45__cpo9iter_swapE,@object
	.size		_ZN34_INTERNAL_384c7501_4_k_cu_855fa3d64cuda3std6ranges3__45__cpo9iter_swapE,(_ZN34_INTERNAL_384c7501_4_k_cu_855fa3d64cuda3std3__48unexpectE - _ZN34_INTERNAL_384c7501_4_k_cu_855fa3d64cuda3std6ranges3__45__cpo9iter_swapE)
_ZN34_INTERNAL_384c7501_4_k_cu_855fa3d64cuda3std6ranges3__45__cpo9iter_swapE:
	.zero		1
	.type		_ZN34_INTERNAL_384c7501_4_k_cu_855fa3d64cuda3std3__48unexpectE,@object
	.size		_ZN34_INTERNAL_384c7501_4_k_cu_855fa3d64cuda3std3__48unexpectE,(_ZN34_INTERNAL_384c7501_4_k_cu_855fa3d66thrust24THRUST_300001_SM_1000_NS8cuda_cub3parE - _ZN34_INTERNAL_384c7501_4_k_cu_855fa3d64cuda3std3__48unexpectE)
_ZN34_INTERNAL_384c7501_4_k_cu_855fa3d64cuda3std3__48unexpectE:
	.zero		1
	.type		_ZN34_INTERNAL_384c7501_4_k_cu_855fa3d66thrust24THRUST_300001_SM_1000_NS8cuda_cub3parE,@object
	.size		_ZN34_INTERNAL_384c7501_4_k_cu_855fa3d66thrust24THRUST_300001_SM_1000_NS8cuda_cub3parE,(_ZN34_INTERNAL_384c7501_4_k_cu_855fa3d66thrust24THRUST_300001_SM_1000_NS12placeholders2_4E - _ZN34_INTERNAL_384c7501_4_k_cu_855fa3d66thrust24THRUST_300001_SM_1000_NS8cuda_cub3parE)
_ZN34_INTERNAL_384c7501_4_k_cu_855fa3d66thrust24THRUST_300001_SM_1000_NS8cuda_cub3parE:
	.zero		1
	.type		_ZN34_INTERNAL_384c7501_4_k_cu_855fa3d66thrust24THRUST_300001_SM_1000_NS12placeholders2_4E,@object
	.size		_ZN34_INTERNAL_384c7501_4_k_cu_855fa3d66thrust24THRUST_300001_SM_1000_NS12placeholders2_4E,(_ZN34_INTERNAL_384c7501_4_k_cu_855fa3d64cuda3std3__45__cpo4cendE - _ZN34_INTERNAL_384c7501_4_k_cu_855fa3d66thrust24THRUST_300001_SM_1000_NS12placeholders2_4E)
_ZN34_INTERNAL_384c7501_4_k_cu_855fa3d66thrust24THRUST_300001_SM_1000_NS12placeholders2_4E:
	.zero		1
	.type		_ZN34_INTERNAL_384c7501_4_k_cu_855fa3d64cuda3std3__45__cpo4cendE,@object
	.size		_ZN34_INTERNAL_384c7501_4_k_cu_855fa3d64cuda3std3__45__cpo4cendE,(_ZN34_INTERNAL_384c7501_4_k_cu_855fa3d64cuda3std6ranges3__45__cpo4cendE - _ZN34_INTERNAL_384c7501_4_k_cu_855fa3d64cuda3std3__45__cpo4cendE)
_ZN34_INTERNAL_384c7501_4_k_cu_855fa3d64cuda3std3__45__cpo4cendE:
	.zero		1
	.type		_ZN34_INTERNAL_384c7501_4_k_cu_855fa3d64cuda3std6ranges3__45__cpo4cendE,@object
	.size		_ZN34_INTERNAL_384c7501_4_k_cu_855fa3d64cuda3std6ranges3__45__cpo4cendE,(_ZN34_INTERNAL_384c7501_4_k_cu_855fa3d64cuda3std3__420unreachable_sentinelE - _ZN34_INTERNAL_384c7501_4_k_cu_855fa3d64cuda3std6ranges3__45__cpo4cendE)
_ZN34_INTERNAL_384c7501_4_k_cu_855fa3d64cuda3std6ranges3__45__cpo4cendE:
	.zero		1
	.type		_ZN34_INTERNAL_384c7501_4_k_cu_855fa3d64cuda3std3__420unreachable_sentinelE,@object
	.size		_ZN34_INTERNAL_384c7501_4_k_cu_855fa3d64cuda3std3__420unreachable_sentinelE,(_ZN34_INTERNAL_384c7501_4_k_cu_855fa3d64cuda3std6ranges3__45__cpo5ssizeE - _ZN34_INTERNAL_384c7501_4_k_cu_855fa3d64cuda3std3__420unreachable_sentinelE)
_ZN34_INTERNAL_384c7501_4_k_cu_855fa3d64cuda3std3__420unreachable_sentinelE:
	.zero		1
	.type		_ZN34_INTERNAL_384c7501_4_k_cu_855fa3d64cuda3std6ranges3__45__cpo5ssizeE,@object
	.size		_ZN34_INTERNAL_384c7501_4_k_cu_855fa3d64cuda3std6ranges3__45__cpo5ssizeE,(_ZN34_INTERNAL_384c7501_4_k_cu_855fa3d66thrust24THRUST_300001_SM_1000_NS12placeholders2_8E - _ZN34_INTERNAL_384c7501_4_k_cu_855fa3d64cuda3std6ranges3__45__cpo5ssizeE)
_ZN34_INTERNAL_384c7501_4_k_cu_855fa3d64cuda3std6ranges3__45__cpo5ssizeE:
	.zero		1
	.type		_ZN34_INTERNAL_384c7501_4_k_cu_855fa3d66thrust24THRUST_300001_SM_1000_NS12placeholders2_8E,@object
	.size		_ZN34_INTERNAL_384c7501_4_k_cu_855fa3d66thrust24THRUST_300001_SM_1000_NS12placeholders2_8E,(_ZN34_INTERNAL_384c7501_4_k_cu_855fa3d64cuda3std3__45__cpo5crendE - _ZN34_INTERNAL_384c7501_4_k_cu_855fa3d66thrust24THRUST_300001_SM_1000_NS12placeholders2_8E)
_ZN34_INTERNAL_384c7501_4_k_cu_855fa3d66thrust24THRUST_300001_SM_1000_NS12placeholders2_8E:
	.zero		1
	.type		_ZN34_INTERNAL_384c7501_4_k_cu_855fa3d64cuda3std3__45__cpo5crendE,@object
	.size		_ZN34_INTERNAL_384c7501_4_k_cu_855fa3d64cuda3std3__45__cpo5crendE,(_ZN34_INTERNAL_384c7501_4_k_cu_855fa3d64cuda3std6ranges3__45__cpo4prevE - _ZN34_INTERNAL_384c7501_4_k_cu_855fa3d64cuda3std3__45__cpo5crendE)
_ZN34_INTERNAL_384c7501_4_k_cu_855fa3d64cuda3std3__45__cpo5crendE:
	.zero		1
	.type		_ZN34_INTERNAL_384c7501_4_k_cu_855fa3d64cuda3std6ranges3__45__cpo4prevE,@object
	.size		_ZN34_INTERNAL_384c7501_4_k_cu_855fa3d64cuda3std6ranges3__45__cpo4prevE,(_ZN34_INTERNAL_384c7501_4_k_cu_855fa3d64cuda3std6ranges3__45__cpo9iter_moveE - _ZN34_INTERNAL_384c7501_4_k_cu_855fa3d64cuda3std6ranges3__45__cpo4prevE)
_ZN34_INTERNAL_384c7501_4_k_cu_855fa3d64cuda3std6ranges3__45__cpo4prevE:
	.zero		1
	.type		_ZN34_INTERNAL_384c7501_4_k_cu_855fa3d64cuda3std6ranges3__45__cpo9iter_moveE,@object
	.size		_ZN34_INTERNAL_384c7501_4_k_cu_855fa3d64cuda3std6ranges3__45__cpo9iter_moveE,(_ZN34_INTERNAL_384c7501_4_k_cu_855fa3d66thrust24THRUST_300001_SM_1000_NS6system6detail10sequential3seqE - _ZN34_INTERNAL_384c7501_4_k_cu_855fa3d64cuda3std6ranges3__45__cpo9iter_moveE)
_ZN34_INTERNAL_384c7501_4_k_cu_855fa3d64cuda3std6ranges3__45__cpo9iter_moveE:
	.zero		1
	.type		_ZN34_INTERNAL_384c7501_4_k_cu_855fa3d66thrust24THRUST_300001_SM_1000_NS6system6detail10sequential3seqE,@object
	.size		_ZN34_INTERNAL_384c7501_4_k_cu_855fa3d66thrust24THRUST_300001_SM_1000_NS6system6detail10sequential3seqE,(.L_31 - _ZN34_INTERNAL_384c7501_4_k_cu_855fa3d66thrust24THRUST_300001_SM_1000_NS6system6detail10sequential3seqE)
_ZN34_INTERNAL_384c7501_4_k_cu_855fa3d66thrust24THRUST_300001_SM_1000_NS6system6detail10sequential3seqE:
	.zero		1
.L_31:


//--------------------- .nv.shared._Z3mdlPiPKfi   --------------------------
	.section	.nv.shared._Z3mdlPiPKfi,"aw",@nobits
	.sectionflags	@""
	.align	16
.nv.shared._Z3mdlPiPKfi:
	.zero		1056


//--------------------- .nv.shared._Z16transpose_kernalP6float2S0_ii --------------------------
	.section	.nv.shared._Z16transpose_kernalP6float2S0_ii,"aw",@nobits
	.sectionflags	@""
	.align	16
	.zero		1024


//--------------------- .nv.constant0._ZN3cub18CUB_300001_SM_10006detail11EmptyKernelIvEEvv --------------------------
	.section	.nv.constant0._ZN3cub18CUB_300001_SM_10006detail11EmptyKernelIvEEvv,"a",@progbits
	.sectionflags	@""
	.align	4
.nv.constant0._ZN3cub18CUB_300001_SM_10006detail11EmptyKernelIvEEvv:
	.zero		896


//--------------------- .nv.constant0._Z3mdlPiPKfi --------------------------
	.section	.nv.constant0._Z3mdlPiPKfi,"a",@progbits
	.sectionflags	@""
	.align	4
.nv.constant0._Z3mdlPiPKfi:
	.zero		916


//--------------------- .nv.constant0._Z16transpose_kernalP6float2S0_ii --------------------------
	.section	.nv.constant0._Z16transpose_kernalP6float2S0_ii,"a",@progbits
	.sectionflags	@""
	.align	4
.nv.constant0._Z16transpose_kernalP6float2S0_ii:
	.zero		920


//--------------------- SYMBOLS --------------------------

	.type		.nv.reservedSmem.offset0,@object
	.size		.nv.reservedSmem.offset0,0x4
	.type		.nv.reservedSmem.cap,@object
	.size		.nv.reservedSmem.cap,0x4
